// auto-generated by cutlass_sweep.gemm — config: {"arch": "sm_90", "cluster_m": 2, "cluster_n": 1, "dtype": "e4m3", "dtype_b": "e4m3", "layout": "nt", "stages": 0, "tile_k": 32, "tile_m": 256, "tile_n": 128}
#include "cutlass/cutlass.h"
#include "cutlass/gemm/collective/collective_builder.hpp"
#include "cutlass/gemm/device/gemm_universal_adapter.h"
#include "cutlass/gemm/kernel/gemm_universal.hpp"
#include "cutlass/epilogue/collective/collective_builder.hpp"

using ElemA = cutlass::float_e4m3_t;
using ElemB = cutlass::float_e4m3_t;
using ElemCD = cutlass::float_e4m3_t;
using Acc  = float;
using TileShape    = cute::Shape<cute::_256, cute::_128, cute::_32>;
using ClusterShape = cute::Shape<cute::_2, cute::_1, cute::_1>;

using CollectiveEpilogue = typename cutlass::epilogue::collective::CollectiveBuilder<
    cutlass::arch::Sm90, cutlass::arch::OpClassTensorOp,
    TileShape, ClusterShape,
    cutlass::epilogue::collective::EpilogueTileAuto,
    Acc, Acc,
    ElemCD, cutlass::layout::RowMajor, 128 / cutlass::sizeof_bits<ElemCD>::value,
    ElemCD, cutlass::layout::RowMajor, 128 / cutlass::sizeof_bits<ElemCD>::value,
    cutlass::epilogue::collective::EpilogueScheduleAuto
  >::CollectiveOp;

using CollectiveMainloop = typename cutlass::gemm::collective::CollectiveBuilder<
    cutlass::arch::Sm90, cutlass::arch::OpClassTensorOp,
    ElemA, cutlass::layout::RowMajor, 128 / cutlass::sizeof_bits<ElemA>::value,
    ElemB, cutlass::layout::ColumnMajor, 128 / cutlass::sizeof_bits<ElemB>::value,
    Acc,
    TileShape, ClusterShape,
    cutlass::gemm::collective::StageCountAutoCarveout<static_cast<int>(sizeof(typename CollectiveEpilogue::SharedStorage))>,
    cutlass::gemm::collective::KernelScheduleAuto
  >::CollectiveOp;

using GemmKernel = cutlass::gemm::kernel::GemmUniversal<
    cute::Shape<int,int,int,int>,
    CollectiveMainloop,
    CollectiveEpilogue
>;
using Gemm = cutlass::gemm::device::GemmUniversalAdapter<GemmKernel>;

// Force the device kernel symbol into the cubin without needing a host main.
auto* _anchor = &cutlass::device_kernel<GemmKernel>;


// ===== COMPILED SASS (sm_90a) =====

	.target	sm_90a

	.elftype	@"ET_EXEC"


//--------------------- .note.nv.tkinfo           --------------------------
	.section	.note.nv.tkinfo,"",@"SHT_NOTE"
	.sectionflags	@"SHF_NOTE_NV_TKINFO"
	.tkinfo
        /*0018*/ 	.word	0x00000002
        /*0030*/ 	.string	""
        /*0030*/ 	.string	"ptxas"
        /*0030*/ 	.string	"Cuda compilation tools, release 13.0, V13.0.88"
        /*0030*/ 	.string	"Build cuda_13.0.r13.0/compiler.36424714_0"
        /*0030*/ 	.string	"-arch sm_90a -m 64 "



//--------------------- .note.nv.cuinfo           --------------------------
	.section	.note.nv.cuinfo,"",@"SHT_NOTE"
	.sectionflags	@"SHF_NOTE_NV_CUINFO"
        /*0018*/ 	.short	0x0002
        /*001a*/ 	.short	0x005a
        /*001c*/ 	.short	0x0082
	.zero		2


//--------------------- .nv.info                  --------------------------
	.section	.nv.info,"",@"SHT_CUDA_INFO"
	.align	4


	//----- nvinfo : EIATTR_REGCOUNT
	.align		4
        /*0000*/ 	.byte	0x04, 0x2f
        /*0002*/ 	.short	(.L_12 - .L_11)
	.align		4
.L_11:
        /*0004*/ 	.word	index@(_ZN7cutlass13device_kernelINS_4gemm6kernel13GemmUniversalIN4cute5tupleIJiiiiEEENS1_10collective13CollectiveMmaINS1_37MainloopSm90TmaGmmaWarpSpecializedFP8ILi18ENS5_IJNS4_1CILi2EEENSA_ILi1EEESC_EEENS1_35KernelTmaWarpSpecializedCooperativeEEENS5_IJNSA_ILi256EEENSA_ILi128EEENSA_ILi32EEEEEENS_12float_e4m3_tENS5_IJlSC_lEEESK_SL_NS4_8TiledMMAINS4_8MMA_AtomIJNS4_4SM904GMMA31MMA_64x128x32_F32E4M3E4M3_SS_TNILNSP_7ScaleInE1ELSR_1EEEEEENS4_6LayoutISD_NS5_IJSC_NSA_ILi0EEESV_EEEEENS5_IJNS4_10UnderscoreESY_SY_EEEEENS4_13SM90_TMA_LOADENS4_14ComposedLayoutINS4_7SwizzleILi1ELi4ELi3EEENS4_18smem_ptr_flag_bitsILi8EEENSU_INS5_IJNSA_ILi8EEESI_EEENS5_IJSI_SC_EEEEEEEvNS4_8identityENS4_23SM90_TMA_LOAD_MULTICASTES1B_vS1C_EENS_8epilogue10collective6detail29Sm90TmaWarpSpecializedAdapterINS1G_15DefaultEpilogueISK_SL_SL_NS1F_6thread17LinearCombinationISK_Li1EffLNS1K_9ScaleType4KindE0ELNS_15FloatRoundStyleE2ESK_EENS1_15EpilogueDefaultEEEEEvvEEEEvNT_6ParamsE)
        /*0008*/ 	.word	0x000000a8


	//----- nvinfo : EIATTR_FRAME_SIZE
	.align		4
.L_12:
        /*000c*/ 	.byte	0x04, 0x11
        /*000e*/ 	.short	(.L_14 - .L_13)
	.align		4
.L_13:
        /*0010*/ 	.word	index@(_ZN7cutlass13device_kernelINS_4gemm6kernel13GemmUniversalIN4cute5tupleIJiiiiEEENS1_10collective13CollectiveMmaINS1_37MainloopSm90TmaGmmaWarpSpecializedFP8ILi18ENS5_IJNS4_1CILi2EEENSA_ILi1EEESC_EEENS1_35KernelTmaWarpSpecializedCooperativeEEENS5_IJNSA_ILi256EEENSA_ILi128EEENSA_ILi32EEEEEENS_12float_e4m3_tENS5_IJlSC_lEEESK_SL_NS4_8TiledMMAINS4_8MMA_AtomIJNS4_4SM904GMMA31MMA_64x128x32_F32E4M3E4M3_SS_TNILNSP_7ScaleInE1ELSR_1EEEEEENS4_6LayoutISD_NS5_IJSC_NSA_ILi0EEESV_EEEEENS5_IJNS4_10UnderscoreESY_SY_EEEEENS4_13SM90_TMA_LOADENS4_14ComposedLayoutINS4_7SwizzleILi1ELi4ELi3EEENS4_18smem_ptr_flag_bitsILi8EEENSU_INS5_IJNSA_ILi8EEESI_EEENS5_IJSI_SC_EEEEEEEvNS4_8identityENS4_23SM90_TMA_LOAD_MULTICASTES1B_vS1C_EENS_8epilogue10collective6detail29Sm90TmaWarpSpecializedAdapterINS1G_15DefaultEpilogueISK_SL_SL_NS1F_6thread17LinearCombinationISK_Li1EffLNS1K_9ScaleType4KindE0ELNS_15FloatRoundStyleE2ESK_EENS1_15EpilogueDefaultEEEEEvvEEEEvNT_6ParamsE)
        /*0014*/ 	.word	0x00000108


	//----- nvinfo : EIATTR_MIN_STACK_SIZE
	.align		4
.L_14:
        /*0018*/ 	.byte	0x04, 0x12
        /*001a*/ 	.short	(.L_16 - .L_15)
	.align		4
.L_15:
        /*001c*/ 	.word	index@(_ZN7cutlass13device_kernelINS_4gemm6kernel13GemmUniversalIN4cute5tupleIJiiiiEEENS1_10collective13CollectiveMmaINS1_37MainloopSm90TmaGmmaWarpSpecializedFP8ILi18ENS5_IJNS4_1CILi2EEENSA_ILi1EEESC_EEENS1_35KernelTmaWarpSpecializedCooperativeEEENS5_IJNSA_ILi256EEENSA_ILi128EEENSA_ILi32EEEEEENS_12float_e4m3_tENS5_IJlSC_lEEESK_SL_NS4_8TiledMMAINS4_8MMA_AtomIJNS4_4SM904GMMA31MMA_64x128x32_F32E4M3E4M3_SS_TNILNSP_7ScaleInE1ELSR_1EEEEEENS4_6LayoutISD_NS5_IJSC_NSA_ILi0EEESV_EEEEENS5_IJNS4_10UnderscoreESY_SY_EEEEENS4_13SM90_TMA_LOADENS4_14ComposedLayoutINS4_7SwizzleILi1ELi4ELi3EEENS4_18smem_ptr_flag_bitsILi8EEENSU_INS5_IJNSA_ILi8EEESI_EEENS5_IJSI_SC_EEEEEEEvNS4_8identityENS4_23SM90_TMA_LOAD_MULTICASTES1B_vS1C_EENS_8epilogue10collective6detail29Sm90TmaWarpSpecializedAdapterINS1G_15DefaultEpilogueISK_SL_SL_NS1F_6thread17LinearCombinationISK_Li1EffLNS1K_9ScaleType4KindE0ELNS_15FloatRoundStyleE2ESK_EENS1_15EpilogueDefaultEEEEEvvEEEEvNT_6ParamsE)
        /*0020*/ 	.word	0x00000108
.L_16:


//--------------------- .nv.compat                --------------------------
	.section	.nv.compat,"",@"SHT_CUDA_COMPAT_INFO"
	.align	4
        /*0000*/ 	.byte	0x02, 0x09, 0x01, 0x00, 0x02, 0x02, 0x04, 0x00, 0x02, 0x05, 0x05, 0x00, 0x03, 0x07, 0x01, 0x01
        /*0010*/ 	.byte	0x02, 0x03, 0x01, 0x00, 0x02, 0x06, 0x01, 0x00, 0x04, 0x0b, 0x08, 0x00, 0x00, 0x00, 0x00, 0x00
        /*0020*/ 	.byte	0x00, 0x00, 0x00, 0x00


//--------------------- .nv.info._ZN7cutlass13device_kernelINS_4gemm6kernel13GemmUniversalIN4cute5tupleIJiiiiEEENS1_10collective13CollectiveMmaINS1_37MainloopSm90TmaGmmaWarpSpecializedFP8ILi18ENS5_IJNS4_1CILi2EEENSA_ILi1EEESC_EEENS1_35KernelTmaWarpSpecializedCooperativeEEENS5_IJNSA_ILi256EEENSA_ILi128EEENSA_ILi32EEEEEENS_12float_e4m3_tENS5_IJlSC_lEEESK_SL_NS4_8TiledMMAINS4_8MMA_AtomIJNS4_4SM904GMMA31MMA_64x128x32_F32E4M3E4M3_SS_TNILNSP_7ScaleInE1ELSR_1EEEEEENS4_6LayoutISD_NS5_IJSC_NSA_ILi0EEESV_EEEEENS5_IJNS4_10UnderscoreESY_SY_EEEEENS4_13SM90_TMA_LOADENS4_14ComposedLayoutINS4_7SwizzleILi1ELi4ELi3EEENS4_18smem_ptr_flag_bitsILi8EEENSU_INS5_IJNSA_ILi8EEESI_EEENS5_IJSI_SC_EEEEEEEvNS4_8identityENS4_23SM90_TMA_LOAD_MULTICASTES1B_vS1C_EENS_8epilogue10collective6detail29Sm90TmaWarpSpecializedAdapterINS1G_15DefaultEpilogueISK_SL_SL_NS1F_6thread17LinearCombinationISK_Li1EffLNS1K_9ScaleType4KindE0ELNS_15FloatRoundStyleE2ESK_EENS1_15EpilogueDefaultEEEEEvvEEEEvNT_6ParamsE --------------------------
	.section	.nv.info._ZN7cutlass13device_kernelINS_4gemm6kernel13GemmUniversalIN4cute5tupleIJiiiiEEENS1_10collective13CollectiveMmaINS1_37MainloopSm90TmaGmmaWarpSpecializedFP8ILi18ENS5_IJNS4_1CILi2EEENSA_ILi1EEESC_EEENS1_35KernelTmaWarpSpecializedCooperativeEEENS5_IJNSA_ILi256EEENSA_ILi128EEENSA_ILi32EEEEEENS_12float_e4m3_tENS5_IJlSC_lEEESK_SL_NS4_8TiledMMAINS4_8MMA_AtomIJNS4_4SM904GMMA31MMA_64x128x32_F32E4M3E4M3_SS_TNILNSP_7ScaleInE1ELSR_1EEEEEENS4_6LayoutISD_NS5_IJSC_NSA_ILi0EEESV_EEEEENS5_IJNS4_10UnderscoreESY_SY_EEEEENS4_13SM90_TMA_LOADENS4_14ComposedLayoutINS4_7SwizzleILi1ELi4ELi3EEENS4_18smem_ptr_flag_bitsILi8EEENSU_INS5_IJNSA_ILi8EEESI_EEENS5_IJSI_SC_EEEEEEEvNS4_8identityENS4_23SM90_TMA_LOAD_MULTICASTES1B_vS1C_EENS_8epilogue10collective6detail29Sm90TmaWarpSpecializedAdapterINS1G_15DefaultEpilogueISK_SL_SL_NS1F_6thread17LinearCombinationISK_Li1EffLNS1K_9ScaleType4KindE0ELNS_15FloatRoundStyleE2ESK_EENS1_15EpilogueDefaultEEEEEvvEEEEvNT_6ParamsE,"",@"SHT_CUDA_INFO"
	.sectionflags	@""
	.align	4


	//----- nvinfo : EIATTR_CUDA_API_VERSION
	.align		4
        /*0000*/ 	.byte	0x04, 0x37
        /*0002*/ 	.short	(.L_18 - .L_17)
.L_17:
        /*0004*/ 	.word	0x00000082


	//----- nvinfo : EIATTR_KPARAM_INFO
	.align		4
.L_18:
        /*0008*/ 	.byte	0x04, 0x17
        /*000a*/ 	.short	(.L_20 - .L_19)
.L_19:
        /*000c*/ 	.word	0x00000000
        /*0010*/ 	.short	0x0000
        /*0012*/ 	.short	0x0070
        /*0014*/ 	.byte	0x00, 0xf0, 0x01, 0x10


	//----- nvinfo : EIATTR_SPARSE_MMA_MASK
	.align		4
.L_20:
        /*0018*/ 	.byte	0x03, 0x50
        /*001a*/ 	.short	0x0000


	//----- nvinfo : EIATTR_MAXREG_COUNT
	.align		4
        /*001c*/ 	.byte	0x03, 0x1b
        /*001e*/ 	.short	0x00a8


	//----- nvinfo : EIATTR_NUM_BARRIERS
	.align		4
        /*0020*/ 	.byte	0x02, 0x4c
        /*0022*/ 	.byte	0x01
	.zero		1


	//----- nvinfo : EIATTR_ANNOTATIONS
	.align		4
        /*0024*/ 	.byte	0x04, 0x55
        /*0026*/ 	.short	(.L_22 - .L_21)


	//   ....[0]....
.L_21:
        /*0028*/ 	.word	0x00000001
        /*002c*/ 	.byte	0x00, 0x09, 0x00, 0x00, 0x01, 0x00, 0x00, 0x00, 0xf0, 0x09, 0x00, 0x00, 0x01, 0x00, 0x00, 0x00
        /* <DEDUP_REMOVED lines=198> */
        /*0c9c*/ 	.byte	0x60, 0x0e, 0x01, 0x00


	//----- nvinfo : EIATTR_MERCURY_ISA_VERSION
	.align		4
.L_22:
        /*0ca0*/ 	.byte	0x03, 0x5f
        /*0ca2*/ 	.short	0x0101


	//----- nvinfo : EIATTR_INT_WARP_WIDE_INSTR_OFFSETS
	.align		4
        /*0ca4*/ 	.byte	0x04, 0x31
        /*0ca6*/ 	.short	(.L_24 - .L_23)


	//   ....[0]....
.L_23:
        /*0ca8*/ 	.word	0x00000740


	//   ....[1]....
        /*0cac*/ 	.word	0x00000760


	//   ....[2]....
        /*0cb0*/ 	.word	0x000008d0


	//----- nvinfo : EIATTR_COOP_GROUP_MASK_REGIDS
	.align		4
.L_24:
        /*0cb4*/ 	.byte	0x04, 0x29
        /*0cb6*/ 	.short	(.L_26 - .L_25)


	//   ....[0]....
.L_25:
        /*0cb8*/ 	.word	0xffffffff


	//   ....[1]....
        /*0cbc*/ 	.word	0xffffffff


	//   ....[2]....
        /*0cc0*/ 	.word	0xffffffff


	//   ....[3]....
        /*0cc4*/ 	.word	0xffffffff


	//   ....[4]....
        /*0cc8*/ 	.word	0xffffffff


	//   ....[5]....
        /*0ccc*/ 	.word	0xffffffff


	//----- nvinfo : EIATTR_COOP_GROUP_INSTR_OFFSETS
	.align		4
.L_26:
        /*0cd0*/ 	.byte	0x04, 0x28
        /*0cd2*/ 	.short	(.L_28 - .L_27)


	//   ....[0]....
.L_27:
        /*0cd4*/ 	.word	0x00000070


	//   ....[1]....
        /*0cd8*/ 	.word	0x00000080


	//   ....[2]....
        /*0cdc*/ 	.word	0x000001a0


	//   ....[3]....
        /*0ce0*/ 	.word	0x000005b0


	//   ....[4]....
        /*0ce4*/ 	.word	0x00000a30


	//   ....[5]....
        /*0ce8*/ 	.word	0x000017b0


	//----- nvinfo : EIATTR_REG_RECONFIG
	.align		4
.L_28:
        /*0cec*/ 	.byte	0x01, 0x54
	.zero		2


	//----- nvinfo : EIATTR_MBARRIER_INSTR_OFFSETS
	.align		4
        /*0cf0*/ 	.byte	0x04, 0x39
        /*0cf2*/ 	.short	(.L_30 - .L_29)


	//   ....[0]....
.L_29:
        /*0cf4*/ 	.word	0x00000340
        /*0cf8*/ 	.word	0x000000ff
        /*0cfc*/ 	.word	0x00000000
        /*0d00*/ 	.short	0x0100
        /*0d02*/ 	.byte	0x09
	.zero		1


	//   ....[1]....
        /*0d04*/ 	.word	0x00000350
        /*0d08*/ 	.word	0x000000ff
        /*0d0c*/ 	.word	0x00000090
        /*0d10*/ 	.short	0x0100
        /*0d12*/ 	.byte	0x09
	.zero		1


	//   ....[2]....
        /*0d14*/ 	.word	0x00000360
        /*0d18*/ 	.word	0x000000ff
        /*0d1c*/ 	.word	0x00000008
        /*0d20*/ 	.short	0x0100
        /*0d22*/ 	.byte	0x09
	.zero		1


	//   ....[3]....
        /*0d24*/ 	.word	0x00000370
        /*0d28*/ 	.word	0x000000ff
        /*0d2c*/ 	.word	0x00000098
        /*0d30*/ 	.short	0x0100
        /*0d32*/ 	.byte	0x09
	.zero		1


	//   ....[4]....
        /*0d34*/ 	.word	0x00000380
        /*0d38*/ 	.word	0x000000ff
        /*0d3c*/ 	.word	0x00000010
        /*0d40*/ 	.short	0x0100
        /*0d42*/ 	.byte	0x09
	.zero		1


	//   ....[5]....
        /*0d44*/ 	.word	0x00000390
        /*0d48*/ 	.word	0x000000ff
        /*0d4c*/ 	.word	0x000000a0
        /*0d50*/ 	.short	0x0100
        /*0d52*/ 	.byte	0x09
	.zero		1


	//   ....[6]....
        /*0d54*/ 	.word	0x000003a0
        /*0d58*/ 	.word	0x000000ff
        /*0d5c*/ 	.word	0x00000018
        /*0d60*/ 	.short	0x0100
        /*0d62*/ 	.byte	0x09
	.zero		1


	//   ....[7]....
        /*0d64*/ 	.word	0x000003b0
        /*0d68*/ 	.word	0x000000ff
        /*0d6c*/ 	.word	0x000000a8
        /*0d70*/ 	.short	0x0100
        /*0d72*/ 	.byte	0x09
	.zero		1


	//   ....[8]....
        /*0d74*/ 	.word	0x000003c0
        /*0d78*/ 	.word	0x000000ff
        /*0d7c*/ 	.word	0x00000020
        /*0d80*/ 	.short	0x0100
        /*0d82*/ 	.byte	0x09
	.zero		1


	//   ....[9]....
        /*0d84*/ 	.word	0x000003d0
        /*0d88*/ 	.word	0x000000ff
        /*0d8c*/ 	.word	0x000000b0
        /*0d90*/ 	.short	0x0100
        /*0d92*/ 	.byte	0x09
	.zero		1


	//   ....[10]....
        /*0d94*/ 	.word	0x000003e0
        /*0d98*/ 	.word	0x000000ff
        /*0d9c*/ 	.word	0x00000028
        /*0da0*/ 	.short	0x0100
        /*0da2*/ 	.byte	0x09
	.zero		1


	//   ....[11]....
        /*0da4*/ 	.word	0x000003f0
        /*0da8*/ 	.word	0x000000ff
        /*0dac*/ 	.word	0x000000b8
        /*0db0*/ 	.short	0x0100
        /*0db2*/ 	.byte	0x09
	.zero		1


	//   ....[12]....
        /*0db4*/ 	.word	0x00000400
        /*0db8*/ 	.word	0x000000ff
        /*0dbc*/ 	.word	0x00000030
        /*0dc0*/ 	.short	0x0100
        /*0dc2*/ 	.byte	0x09
	.zero		1


	//   ....[13]....
        /*0dc4*/ 	.word	0x00000410
        /*0dc8*/ 	.word	0x000000ff
        /*0dcc*/ 	.word	0x000000c0
        /*0dd0*/ 	.short	0x0100
        /*0dd2*/ 	.byte	0x09
	.zero		1


	//   ....[14]....
        /*0dd4*/ 	.word	0x00000420
        /*0dd8*/ 	.word	0x000000ff
        /*0ddc*/ 	.word	0x00000038
        /*0de0*/ 	.short	0x0100
        /*0de2*/ 	.byte	0x09
	.zero		1


	//   ....[15]....
        /*0de4*/ 	.word	0x00000430
        /*0de8*/ 	.word	0x000000ff
        /*0dec*/ 	.word	0x000000c8
        /*0df0*/ 	.short	0x0100
        /*0df2*/ 	.byte	0x09
	.zero		1


	//   ....[16]....
        /*0df4*/ 	.word	0x00000440
        /*0df8*/ 	.word	0x000000ff
        /*0dfc*/ 	.word	0x00000040
        /*0e00*/ 	.short	0x0100
        /*0e02*/ 	.byte	0x09
	.zero		1


	//   ....[17]....
        /*0e04*/ 	.word	0x00000450
        /*0e08*/ 	.word	0x000000ff
        /*0e0c*/ 	.word	0x000000d0
        /*0e10*/ 	.short	0x0100
        /*0e12*/ 	.byte	0x09
	.zero		1


	//   ....[18]....
        /*0e14*/ 	.word	0x00000460
        /*0e18*/ 	.word	0x000000ff
        /*0e1c*/ 	.word	0x00000048
        /*0e20*/ 	.short	0x0100
        /*0e22*/ 	.byte	0x09
	.zero		1


	//   ....[19]....
        /*0e24*/ 	.word	0x00000470
        /*0e28*/ 	.word	0x000000ff
        /*0e2c*/ 	.word	0x000000d8
        /*0e30*/ 	.short	0x0100
        /*0e32*/ 	.byte	0x09
	.zero		1


	//   ....[20]....
        /*0e34*/ 	.word	0x00000480
        /*0e38*/ 	.word	0x000000ff
        /*0e3c*/ 	.word	0x00000050
        /*0e40*/ 	.short	0x0100
        /*0e42*/ 	.byte	0x09
	.zero		1


	//   ....[21]....
        /*0e44*/ 	.word	0x00000490
        /*0e48*/ 	.word	0x000000ff
        /*0e4c*/ 	.word	0x000000e0
        /*0e50*/ 	.short	0x0100
        /*0e52*/ 	.byte	0x09
	.zero		1


	//   ....[22]....
        /*0e54*/ 	.word	0x000004a0
        /*0e58*/ 	.word	0x000000ff
        /*0e5c*/ 	.word	0x00000058
        /*0e60*/ 	.short	0x0100
        /*0e62*/ 	.byte	0x09
	.zero		1


	//   ....[23]....
        /*0e64*/ 	.word	0x000004b0
        /*0e68*/ 	.word	0x000000ff
        /*0e6c*/ 	.word	0x000000e8
        /*0e70*/ 	.short	0x0100
        /*0e72*/ 	.byte	0x09
	.zero		1


	//   ....[24]....
        /*0e74*/ 	.word	0x000004c0
        /*0e78*/ 	.word	0x000000ff
        /*0e7c*/ 	.word	0x00000060
        /*0e80*/ 	.short	0x0100
        /*0e82*/ 	.byte	0x09
	.zero		1


	//   ....[25]....
        /*0e84*/ 	.word	0x000004d0
        /*0e88*/ 	.word	0x000000ff
        /*0e8c*/ 	.word	0x000000f0
        /*0e90*/ 	.short	0x0100
        /*0e92*/ 	.byte	0x09
	.zero		1


	//   ....[26]....
        /*0e94*/ 	.word	0x000004e0
        /*0e98*/ 	.word	0x000000ff
        /*0e9c*/ 	.word	0x00000068
        /*0ea0*/ 	.short	0x0100
        /*0ea2*/ 	.byte	0x09
	.zero		1


	//   ....[27]....
        /*0ea4*/ 	.word	0x000004f0
        /*0ea8*/ 	.word	0x000000ff
        /*0eac*/ 	.word	0x000000f8
        /*0eb0*/ 	.short	0x0100
        /*0eb2*/ 	.byte	0x09
	.zero		1


	//   ....[28]....
        /*0eb4*/ 	.word	0x00000500
        /*0eb8*/ 	.word	0x000000ff
        /*0ebc*/ 	.word	0x00000070
        /*0ec0*/ 	.short	0x0100
        /*0ec2*/ 	.byte	0x09
	.zero		1


	//   ....[29]....
        /*0ec4*/ 	.word	0x00000510
        /*0ec8*/ 	.word	0x000000ff
        /*0ecc*/ 	.word	0x00000100
        /*0ed0*/ 	.short	0x0100
        /*0ed2*/ 	.byte	0x09
	.zero		1


	//   ....[30]....
        /*0ed4*/ 	.word	0x00000520
        /*0ed8*/ 	.word	0x000000ff
        /*0edc*/ 	.word	0x00000078
        /*0ee0*/ 	.short	0x0100
        /*0ee2*/ 	.byte	0x09
	.zero		1


	//   ....[31]....
        /*0ee4*/ 	.word	0x00000530
        /*0ee8*/ 	.word	0x000000ff
        /*0eec*/ 	.word	0x00000108
        /*0ef0*/ 	.short	0x0100
        /*0ef2*/ 	.byte	0x09
	.zero		1


	//   ....[32]....
        /*0ef4*/ 	.word	0x00000540
        /*0ef8*/ 	.word	0x000000ff
        /*0efc*/ 	.word	0x00000080
        /*0f00*/ 	.short	0x0100
        /*0f02*/ 	.byte	0x09
	.zero		1


	//   ....[33]....
        /*0f04*/ 	.word	0x00000550
        /*0f08*/ 	.word	0x000000ff
        /*0f0c*/ 	.word	0x00000110
        /*0f10*/ 	.short	0x0100
        /*0f12*/ 	.byte	0x09
	.zero		1


	//   ....[34]....
        /*0f14*/ 	.word	0x00000560
        /*0f18*/ 	.word	0x000000ff
        /*0f1c*/ 	.word	0x00000088
        /*0f20*/ 	.short	0x0100
        /*0f22*/ 	.byte	0x09
	.zero		1


	//   ....[35]....
        /*0f24*/ 	.word	0x00000570
        /*0f28*/ 	.word	0x000000ff
        /*0f2c*/ 	.word	0x00000118
        /*0f30*/ 	.short	0x0100
        /*0f32*/ 	.byte	0x09
	.zero		1


	//   ....[36]....
        /*0f34*/ 	.word	0x00000960
        /*0f38*/ 	.word	0x000000ff
        /*0f3c*/ 	.word	0x00000130
        /*0f40*/ 	.short	0x0100
        /*0f42*/ 	.byte	0x06
	.zero		1


	//   ....[37]....
        /*0f44*/ 	.word	0x000009d0
        /*0f48*/ 	.word	0x000000ff
        /*0f4c*/ 	.word	0x00000138
        /*0f50*/ 	.short	0x0100
        /*0f52*/ 	.byte	0x06
	.zero		1


	//   ....[38]....
        /*0f54*/ 	.word	0x00001fc0
        /*0f58*/ 	.word	0x000000ff
        /*0f5c*/ 	.word	0x00000000
        /*0f60*/ 	.short	0x010a
        /*0f62*/ 	.byte	0x07
	.zero		1


	//   ....[39]....
        /*0f64*/ 	.word	0x00002020
        /*0f68*/ 	.word	0x000000ff
        /*0f6c*/ 	.word	0x00000000
        /*0f70*/ 	.short	0x010a
        /*0f72*/ 	.byte	0x07
	.zero		1


	//   ....[40]....
        /*0f74*/ 	.word	0x000031f0
        /*0f78*/ 	.word	0x000000ff
        /*0f7c*/ 	.word	0x00000000
        /*0f80*/ 	.short	0x010a
        /*0f82*/ 	.byte	0x09
	.zero		1


	//   ....[41]....
        /*0f84*/ 	.word	0x00003230
        /*0f88*/ 	.word	0x000000ff
        /*0f8c*/ 	.word	0x00000000
        /*0f90*/ 	.short	0x010a
        /*0f92*/ 	.byte	0x09
	.zero		1


	//   ....[42]....
        /*0f94*/ 	.word	0x000042a0
        /*0f98*/ 	.word	0x000000e5
        /*0f9c*/ 	.word	0x00000000
        /*0fa0*/ 	.short	0x0101
        /*0fa2*/ 	.byte	0x3f
	.zero		1


	//   ....[43]....
        /*0fa4*/ 	.word	0x000054c0
        /*0fa8*/ 	.word	0x00000018
        /*0fac*/ 	.word	0x00000000
        /*0fb0*/ 	.short	0x0101
        /*0fb2*/ 	.byte	0x3f
	.zero		1


	//   ....[44]....
        /*0fb4*/ 	.word	0x0000f880
        /*0fb8*/ 	.word	0x0000000b
        /*0fbc*/ 	.word	0x00000090
        /*0fc0*/ 	.short	0x010a
        /*0fc2*/ 	.byte	0x3f
	.zero		1


	//   ....[45]....
        /*0fc4*/ 	.word	0x0000fc50
        /*0fc8*/ 	.word	0x00000004
        /*0fcc*/ 	.word	0x00000138
        /*0fd0*/ 	.short	0x0101
        /*0fd2*/ 	.byte	0x3f
	.zero		1


	//   ....[46]....
        /*0fd4*/ 	.word	0x000103d0
        /*0fd8*/ 	.word	0x00000007
        /*0fdc*/ 	.word	0x00000000
        /*0fe0*/ 	.short	0x010a
        /*0fe2*/ 	.byte	0x3f
	.zero		1


	//   ....[47]....
        /*0fe4*/ 	.word	0x00010450
        /*0fe8*/ 	.word	0x00000009
        /*0fec*/ 	.word	0x00000000
        /*0ff0*/ 	.short	0x010a
        /*0ff2*/ 	.byte	0x3f
	.zero		1


	//   ....[48]....
        /*0ff4*/ 	.word	0x000104e0
        /*0ff8*/ 	.word	0x00000006
        /*0ffc*/ 	.word	0x00000000
        /*1000*/ 	.short	0x010a
        /*1002*/ 	.byte	0x3f
	.zero		1


	//   ....[49]....
        /*1004*/ 	.word	0x00010570
        /*1008*/ 	.word	0x00000009
        /*100c*/ 	.word	0x00000000
        /*1010*/ 	.short	0x010a
        /*1012*/ 	.byte	0x3f
	.zero		1


	//   ....[50]....
        /*1014*/ 	.word	0x00010600
        /*1018*/ 	.word	0x00000006
        /*101c*/ 	.word	0x00000000
        /*1020*/ 	.short	0x010a
        /*1022*/ 	.byte	0x3f
	.zero		1


	//   ....[51]....
        /*1024*/ 	.word	0x00010690
        /*1028*/ 	.word	0x00000009
        /*102c*/ 	.word	0x00000000
        /*1030*/ 	.short	0x010a
        /*1032*/ 	.byte	0x3f
	.zero		1


	//   ....[52]....
        /*1034*/ 	.word	0x00010720
        /*1038*/ 	.word	0x00000006
        /*103c*/ 	.word	0x00000000
        /*1040*/ 	.short	0x010a
        /*1042*/ 	.byte	0x3f
	.zero		1


	//   ....[53]....
        /*1044*/ 	.word	0x000107b0
        /*1048*/ 	.word	0x00000009
        /*104c*/ 	.word	0x00000000
        /*1050*/ 	.short	0x010a
        /*1052*/ 	.byte	0x3f
	.zero		1


	//   ....[54]....
        /*1054*/ 	.word	0x00010840
        /*1058*/ 	.word	0x00000006
        /*105c*/ 	.word	0x00000000
        /*1060*/ 	.short	0x010a
        /*1062*/ 	.byte	0x3f
	.zero		1


	//   ....[55]....
        /*1064*/ 	.word	0x000108d0
        /*1068*/ 	.word	0x00000009
        /*106c*/ 	.word	0x00000000
        /*1070*/ 	.short	0x010a
        /*1072*/ 	.byte	0x3f
	.zero		1


	//   ....[56]....
        /*1074*/ 	.word	0x00010960
        /*1078*/ 	.word	0x00000006
        /*107c*/ 	.word	0x00000000
        /*1080*/ 	.short	0x010a
        /*1082*/ 	.byte	0x3f
	.zero		1


	//   ....[57]....
        /*1084*/ 	.word	0x000109f0
        /*1088*/ 	.word	0x00000009
        /*108c*/ 	.word	0x00000000
        /*1090*/ 	.short	0x010a
        /*1092*/ 	.byte	0x3f
	.zero		1


	//   ....[58]....
        /*1094*/ 	.word	0x00010a80
        /*1098*/ 	.word	0x00000006
        /*109c*/ 	.word	0x00000000
        /*10a0*/ 	.short	0x010a
        /*10a2*/ 	.byte	0x3f
	.zero		1


	//   ....[59]....
        /*10a4*/ 	.word	0x00010b10
        /*10a8*/ 	.word	0x00000009
        /*10ac*/ 	.word	0x00000000
        /*10b0*/ 	.short	0x010a
        /*10b2*/ 	.byte	0x3f
	.zero		1


	//   ....[60]....
        /*10b4*/ 	.word	0x00010ba0
        /*10b8*/ 	.word	0x00000006
        /*10bc*/ 	.word	0x00000000
        /*10c0*/ 	.short	0x010a
        /*10c2*/ 	.byte	0x3f
	.zero		1


	//   ....[61]....
        /*10c4*/ 	.word	0x00010c30
        /*10c8*/ 	.word	0x00000009
        /*10cc*/ 	.word	0x00000000
        /*10d0*/ 	.short	0x010a
        /*10d2*/ 	.byte	0x3f
	.zero		1


	//   ....[62]....
        /*10d4*/ 	.word	0x00010cc0
        /*10d8*/ 	.word	0x00000006
        /*10dc*/ 	.word	0x00000000
        /*10e0*/ 	.short	0x010a
        /*10e2*/ 	.byte	0x3f
	.zero		1


	//   ....[63]....
        /*10e4*/ 	.word	0x00010d50
        /*10e8*/ 	.word	0x00000003
        /*10ec*/ 	.word	0x00000000
        /*10f0*/ 	.short	0x010a
        /*10f2*/ 	.byte	0x3f
	.zero		1


	//   ....[64]....
        /*10f4*/ 	.word	0x00010dc0
        /*10f8*/ 	.word	0x00000003
        /*10fc*/ 	.word	0x00000000
        /*1100*/ 	.short	0x010a
        /*1102*/ 	.byte	0x3f
	.zero		1


	//   ....[65]....
        /*1104*/ 	.word	0x00010e30
        /*1108*/ 	.word	0x00000000
        /*110c*/ 	.word	0x00000000
        /*1110*/ 	.short	0x010a
        /*1112*/ 	.byte	0x3f
	.zero		1


	//   ....[66]....
        /*1114*/ 	.word	0x00010f10
        /*1118*/ 	.word	0x0000000b
        /*111c*/ 	.word	0x00000090
        /*1120*/ 	.short	0x010a
        /*1122*/ 	.byte	0x3f
	.zero		1


	//   ....[67]....
        /*1124*/ 	.word	0x00010fe0
        /*1128*/ 	.word	0x00000007
        /*112c*/ 	.word	0x00000000
        /*1130*/ 	.short	0x010a
        /*1132*/ 	.byte	0x3f
	.zero		1


	//   ....[68]....
        /*1134*/ 	.word	0x00011030
        /*1138*/ 	.word	0x00000009
        /*113c*/ 	.word	0x00000000
        /*1140*/ 	.short	0x010a
        /*1142*/ 	.byte	0x3f
	.zero		1


	//   ....[69]....
        /*1144*/ 	.word	0x00011080
        /*1148*/ 	.word	0x00000006
        /*114c*/ 	.word	0x00000000
        /*1150*/ 	.short	0x010a
        /*1152*/ 	.byte	0x3f
	.zero		1


	//   ....[70]....
        /*1154*/ 	.word	0x000110d0
        /*1158*/ 	.word	0x00000009
        /*115c*/ 	.word	0x00000000
        /*1160*/ 	.short	0x010a
        /*1162*/ 	.byte	0x3f
	.zero		1


	//   ....[71]....
        /*1164*/ 	.word	0x00011120
        /*1168*/ 	.word	0x00000006
        /*116c*/ 	.word	0x00000000
        /*1170*/ 	.short	0x010a
        /*1172*/ 	.byte	0x3f
	.zero		1


	//   ....[72]....
        /*1174*/ 	.word	0x00011170
        /*1178*/ 	.word	0x00000009
        /*117c*/ 	.word	0x00000000
        /*1180*/ 	.short	0x010a
        /*1182*/ 	.byte	0x3f
	.zero		1


	//   ....[73]....
        /*1184*/ 	.word	0x000111c0
        /*1188*/ 	.word	0x00000006
        /*118c*/ 	.word	0x00000000
        /*1190*/ 	.short	0x010a
        /*1192*/ 	.byte	0x3f
	.zero		1


	//   ....[74]....
        /*1194*/ 	.word	0x00011210
        /*1198*/ 	.word	0x00000009
        /*119c*/ 	.word	0x00000000
        /*11a0*/ 	.short	0x010a
        /*11a2*/ 	.byte	0x3f
	.zero		1


	//   ....[75]....
        /*11a4*/ 	.word	0x00011260
        /*11a8*/ 	.word	0x00000006
        /*11ac*/ 	.word	0x00000000
        /*11b0*/ 	.short	0x010a
        /*11b2*/ 	.byte	0x3f
	.zero		1


	//   ....[76]....
        /*11b4*/ 	.word	0x000112b0
        /*11b8*/ 	.word	0x00000009
        /*11bc*/ 	.word	0x00000000
        /*11c0*/ 	.short	0x010a
        /*11c2*/ 	.byte	0x3f
	.zero		1


	//   ....[77]....
        /*11c4*/ 	.word	0x00011300
        /*11c8*/ 	.word	0x00000006
        /*11cc*/ 	.word	0x00000000
        /*11d0*/ 	.short	0x010a
        /*11d2*/ 	.byte	0x3f
	.zero		1


	//   ....[78]....
        /*11d4*/ 	.word	0x00011350
        /*11d8*/ 	.word	0x00000009
        /*11dc*/ 	.word	0x00000000
        /*11e0*/ 	.short	0x010a
        /*11e2*/ 	.byte	0x3f
	.zero		1


	//   ....[79]....
        /*11e4*/ 	.word	0x000113a0
        /*11e8*/ 	.word	0x00000006
        /*11ec*/ 	.word	0x00000000
        /*11f0*/ 	.short	0x010a
        /*11f2*/ 	.byte	0x3f
	.zero		1


	//   ....[80]....
        /*11f4*/ 	.word	0x000113f0
        /*11f8*/ 	.word	0x00000009
        /*11fc*/ 	.word	0x00000000
        /*1200*/ 	.short	0x010a
        /*1202*/ 	.byte	0x3f
	.zero		1


	//   ....[81]....
        /*1204*/ 	.word	0x00011440
        /*1208*/ 	.word	0x00000006
        /*120c*/ 	.word	0x00000000
        /*1210*/ 	.short	0x010a
        /*1212*/ 	.byte	0x3f
	.zero		1


	//   ....[82]....
        /*1214*/ 	.word	0x00011490
        /*1218*/ 	.word	0x00000009
        /*121c*/ 	.word	0x00000000
        /*1220*/ 	.short	0x010a
        /*1222*/ 	.byte	0x3f
	.zero		1


	//   ....[83]....
        /*1224*/ 	.word	0x000114e0
        /*1228*/ 	.word	0x00000006
        /*122c*/ 	.word	0x00000000
        /*1230*/ 	.short	0x010a
        /*1232*/ 	.byte	0x3f
	.zero		1


	//----- nvinfo : EIATTR_NUM_MBARRIERS
	.align		4
.L_30:
        /*1234*/ 	.byte	0x03, 0x38
        /*1236*/ 	.short	0x0026


	//----- nvinfo : EIATTR_EXIT_INSTR_OFFSETS
	.align		4
        /*1238*/ 	.byte	0x04, 0x1c
        /*123a*/ 	.short	(.L_32 - .L_31)


	//   ....[0]....
.L_31:
        /*123c*/ 	.word	0x00000bc0


	//   ....[1]....
        /*1240*/ 	.word	0x00001450


	//   ....[2]....
        /*1244*/ 	.word	0x0000ef60


	//   ....[3]....
        /*1248*/ 	.word	0x0000f4f0


	//   ....[4]....
        /*124c*/ 	.word	0x00010da0


	//----- nvinfo : EIATTR_MAX_THREADS
	.align		4
.L_32:
        /*1250*/ 	.byte	0x04, 0x05
        /*1252*/ 	.short	(.L_34 - .L_33)
.L_33:
        /*1254*/ 	.word	0x00000180
        /*1258*/ 	.word	0x00000001
        /*125c*/ 	.word	0x00000001


	//----- nvinfo : EIATTR_CRS_STACK_SIZE
	.align		4
.L_34:
        /*1260*/ 	.byte	0x04, 0x1e
        /*1262*/ 	.short	(.L_36 - .L_35)
.L_35:
        /*1264*/ 	.word	0x00000000


	//----- nvinfo : EIATTR_CBANK_PARAM_SIZE
	.align		4
.L_36:
        /*1268*/ 	.byte	0x03, 0x19
        /*126a*/ 	.short	0x0470


	//----- nvinfo : EIATTR_PARAM_CBANK
	.align		4
        /*126c*/ 	.byte	0x04, 0x0a
        /*126e*/ 	.short	(.L_38 - .L_37)
	.align		4
.L_37:
        /*1270*/ 	.word	index@(.nv.constant0._ZN7cutlass13device_kernelINS_4gemm6kernel13GemmUniversalIN4cute5tupleIJiiiiEEENS1_10collective13CollectiveMmaINS1_37MainloopSm90TmaGmmaWarpSpecializedFP8ILi18ENS5_IJNS4_1CILi2EEENSA_ILi1EEESC_EEENS1_35KernelTmaWarpSpecializedCooperativeEEENS5_IJNSA_ILi256EEENSA_ILi128EEENSA_ILi32EEEEEENS_12float_e4m3_tENS5_IJlSC_lEEESK_SL_NS4_8TiledMMAINS4_8MMA_AtomIJNS4_4SM904GMMA31MMA_64x128x32_F32E4M3E4M3_SS_TNILNSP_7ScaleInE1ELSR_1EEEEEENS4_6LayoutISD_NS5_IJSC_NSA_ILi0EEESV_EEEEENS5_IJNS4_10UnderscoreESY_SY_EEEEENS4_13SM90_TMA_LOADENS4_14ComposedLayoutINS4_7SwizzleILi1ELi4ELi3EEENS4_18smem_ptr_flag_bitsILi8EEENSU_INS5_IJNSA_ILi8EEESI_EEENS5_IJSI_SC_EEEEEEEvNS4_8identityENS4_23SM90_TMA_LOAD_MULTICASTES1B_vS1C_EENS_8epilogue10collective6detail29Sm90TmaWarpSpecializedAdapterINS1G_15DefaultEpilogueISK_SL_SL_NS1F_6thread17LinearCombinationISK_Li1EffLNS1K_9ScaleType4KindE0ELNS_15FloatRoundStyleE2ESK_EENS1_15EpilogueDefaultEEEEEvvEEEEvNT_6ParamsE)
        /*1274*/ 	.short	0x0210
        /*1276*/ 	.short	0x0470


	//----- nvinfo : EIATTR_SW_WAR
	.align		4
.L_38:
        /*1278*/ 	.byte	0x04, 0x36
        /*127a*/ 	.short	(.L_40 - .L_39)
.L_39:
        /*127c*/ 	.word	0x00000008
.L_40:


//--------------------- .nv.callgraph             --------------------------
	.section	.nv.callgraph,"",@"SHT_CUDA_CALLGRAPH"
	.align	4
	.sectionentsize	8
	.align		4
        /*0000*/ 	.word	0x00000000
	.align		4
        /*0004*/ 	.word	0xffffffff
	.align		4
        /*0008*/ 	.word	0x00000000
	.align		4
        /*000c*/ 	.word	0xfffffffe
	.align		4
        /*0010*/ 	.word	0x00000000
	.align		4
        /*0014*/ 	.word	0xfffffffd
	.align		4
        /*0018*/ 	.word	0x00000000
	.align		4
        /*001c*/ 	.word	0xfffffffc


//--------------------- .nv.constant4             --------------------------
	.section	.nv.constant4,"a",@progbits
	.align	8
	.align		8
.nv.constant4:
        /*0000*/ 	.dword	_ZN40_INTERNAL_459a9ad3_4_k_cu_5a318984_279054cuda3std3__45__cpo5beginE
	.align		8
        /*0008*/ 	.dword	_ZN40_INTERNAL_459a9ad3_4_k_cu_5a318984_279054cuda3std3__45__cpo3endE
	.align		8
        /*0010*/ 	.dword	_ZN40_INTERNAL_459a9ad3_4_k_cu_5a318984_279054cuda3std3__45__cpo6cbeginE
	.align		8
        /*0018*/ 	.dword	_ZN40_INTERNAL_459a9ad3_4_k_cu_5a318984_279054cuda3std3__45__cpo4cendE
	.align		8
        /*0020*/ 	.dword	_ZN40_INTERNAL_459a9ad3_4_k_cu_5a318984_279054cuda3std3__442_GLOBAL__N__459a9ad3_4_k_cu_5a318984_279056ignoreE
	.align		8
        /*0028*/ 	.dword	_ZN40_INTERNAL_459a9ad3_4_k_cu_5a318984_279054cuda3std3__419piecewise_constructE
	.align		8
        /*0030*/ 	.dword	_ZN40_INTERNAL_459a9ad3_4_k_cu_5a318984_279054cuda3std3__48in_placeE
	.align		8
        /*0038*/ 	.dword	_ZN40_INTERNAL_459a9ad3_4_k_cu_5a318984_279054cuda3std6ranges3__45__cpo4swapE
	.align		8
        /*0040*/ 	.dword	_ZN40_INTERNAL_459a9ad3_4_k_cu_5a318984_279054cuda3std6ranges3__45__cpo9iter_moveE
	.align		8
        /*0048*/ 	.dword	_ZN40_INTERNAL_459a9ad3_4_k_cu_5a318984_279054cute7productE
	.align		8
        /*0050*/ 	.dword	_ZN40_INTERNAL_459a9ad3_4_k_cu_5a318984_279054cute1_E


//--------------------- .text._ZN7cutlass13device_kernelINS_4gemm6kernel13GemmUniversalIN4cute5tupleIJiiiiEEENS1_10collective13CollectiveMmaINS1_37MainloopSm90TmaGmmaWarpSpecializedFP8ILi18ENS5_IJNS4_1CILi2EEENSA_ILi1EEESC_EEENS1_35KernelTmaWarpSpecializedCooperativeEEENS5_IJNSA_ILi256EEENSA_ILi128EEENSA_ILi32EEEEEENS_12float_e4m3_tENS5_IJlSC_lEEESK_SL_NS4_8TiledMMAINS4_8MMA_AtomIJNS4_4SM904GMMA31MMA_64x128x32_F32E4M3E4M3_SS_TNILNSP_7ScaleInE1ELSR_1EEEEEENS4_6LayoutISD_NS5_IJSC_NSA_ILi0EEESV_EEEEENS5_IJNS4_10UnderscoreESY_SY_EEEEENS4_13SM90_TMA_LOADENS4_14ComposedLayoutINS4_7SwizzleILi1ELi4ELi3EEENS4_18smem_ptr_flag_bitsILi8EEENSU_INS5_IJNSA_ILi8EEESI_EEENS5_IJSI_SC_EEEEEEEvNS4_8identityENS4_23SM90_TMA_LOAD_MULTICASTES1B_vS1C_EENS_8epilogue10collective6detail29Sm90TmaWarpSpecializedAdapterINS1G_15DefaultEpilogueISK_SL_SL_NS1F_6thread17LinearCombinationISK_Li1EffLNS1K_9ScaleType4KindE0ELNS_15FloatRoundStyleE2ESK_EENS1_15EpilogueDefaultEEEEEvvEEEEvNT_6ParamsE --------------------------
	.section	.text._ZN7cutlass13device_kernelINS_4gemm6kernel13GemmUniversalIN4cute5tupleIJiiiiEEENS1_10collective13CollectiveMmaINS1_37MainloopSm90TmaGmmaWarpSpecializedFP8ILi18ENS5_IJNS4_1CILi2EEENSA_ILi1EEESC_EEENS1_35KernelTmaWarpSpecializedCooperativeEEENS5_IJNSA_ILi256EEENSA_ILi128EEENSA_ILi32EEEEEENS_12float_e4m3_tENS5_IJlSC_lEEESK_SL_NS4_8TiledMMAINS4_8MMA_AtomIJNS4_4SM904GMMA31MMA_64x128x32_F32E4M3E4M3_SS_TNILNSP_7ScaleInE1ELSR_1EEEEEENS4_6LayoutISD_NS5_IJSC_NSA_ILi0EEESV_EEEEENS5_IJNS4_10UnderscoreESY_SY_EEEEENS4_13SM90_TMA_LOADENS4_14ComposedLayoutINS4_7SwizzleILi1ELi4ELi3EEENS4_18smem_ptr_flag_bitsILi8EEENSU_INS5_IJNSA_ILi8EEESI_EEENS5_IJSI_SC_EEEEEEEvNS4_8identityENS4_23SM90_TMA_LOAD_MULTICASTES1B_vS1C_EENS_8epilogue10collective6detail29Sm90TmaWarpSpecializedAdapterINS1G_15DefaultEpilogueISK_SL_SL_NS1F_6thread17LinearCombinationISK_Li1EffLNS1K_9ScaleType4KindE0ELNS_15FloatRoundStyleE2ESK_EENS1_15EpilogueDefaultEEEEEvvEEEEvNT_6ParamsE,"ax",@progbits
	.align	128
.text._ZN7cutlass13device_kernelINS_4gemm6kernel13GemmUniversalIN4cute5tupleIJiiiiEEENS1_10collective13CollectiveMmaINS1_37MainloopSm90TmaGmmaWarpSpecializedFP8ILi18ENS5_IJNS4_1CILi2EEENSA_ILi1EEESC_EEENS1_35KernelTmaWarpSpecializedCooperativeEEENS5_IJNSA_ILi256EEENSA_ILi128EEENSA_ILi32EEEEEENS_12float_e4m3_tENS5_IJlSC_lEEESK_SL_NS4_8TiledMMAINS4_8MMA_AtomIJNS4_4SM904GMMA31MMA_64x128x32_F32E4M3E4M3_SS_TNILNSP_7ScaleInE1ELSR_1EEEEEENS4_6LayoutISD_NS5_IJSC_NSA_ILi0EEESV_EEEEENS5_IJNS4_10UnderscoreESY_SY_EEEEENS4_13SM90_TMA_LOADENS4_14ComposedLayoutINS4_7SwizzleILi1ELi4ELi3EEENS4_18smem_ptr_flag_bitsILi8EEENSU_INS5_IJNSA_ILi8EEESI_EEENS5_IJSI_SC_EEEEEEEvNS4_8identityENS4_23SM90_TMA_LOAD_MULTICASTES1B_vS1C_EENS_8epilogue10collective6detail29Sm90TmaWarpSpecializedAdapterINS1G_15DefaultEpilogueISK_SL_SL_NS1F_6thread17LinearCombinationISK_Li1EffLNS1K_9ScaleType4KindE0ELNS_15FloatRoundStyleE2ESK_EENS1_15EpilogueDefaultEEEEEvvEEEEvNT_6ParamsE:
        .type           _ZN7cutlass13device_kernelINS_4gemm6kernel13GemmUniversalIN4cute5tupleIJiiiiEEENS1_10collective13CollectiveMmaINS1_37MainloopSm90TmaGmmaWarpSpecializedFP8ILi18ENS5_IJNS4_1CILi2EEENSA_ILi1EEESC_EEENS1_35KernelTmaWarpSpecializedCooperativeEEENS5_IJNSA_ILi256EEENSA_ILi128EEENSA_ILi32EEEEEENS_12float_e4m3_tENS5_IJlSC_lEEESK_SL_NS4_8TiledMMAINS4_8MMA_AtomIJNS4_4SM904GMMA31MMA_64x128x32_F32E4M3E4M3_SS_TNILNSP_7ScaleInE1ELSR_1EEEEEENS4_6LayoutISD_NS5_IJSC_NSA_ILi0EEESV_EEEEENS5_IJNS4_10UnderscoreESY_SY_EEEEENS4_13SM90_TMA_LOADENS4_14ComposedLayoutINS4_7SwizzleILi1ELi4ELi3EEENS4_18smem_ptr_flag_bitsILi8EEENSU_INS5_IJNSA_ILi8EEESI_EEENS5_IJSI_SC_EEEEEEEvNS4_8identityENS4_23SM90_TMA_LOAD_MULTICASTES1B_vS1C_EENS_8epilogue10collective6detail29Sm90TmaWarpSpecializedAdapterINS1G_15DefaultEpilogueISK_SL_SL_NS1F_6thread17LinearCombinationISK_Li1EffLNS1K_9ScaleType4KindE0ELNS_15FloatRoundStyleE2ESK_EENS1_15EpilogueDefaultEEEEEvvEEEEvNT_6ParamsE,@function
        .size           _ZN7cutlass13device_kernelINS_4gemm6kernel13GemmUniversalIN4cute5tupleIJiiiiEEENS1_10collective13CollectiveMmaINS1_37MainloopSm90TmaGmmaWarpSpecializedFP8ILi18ENS5_IJNS4_1CILi2EEENSA_ILi1EEESC_EEENS1_35KernelTmaWarpSpecializedCooperativeEEENS5_IJNSA_ILi256EEENSA_ILi128EEENSA_ILi32EEEEEENS_12float_e4m3_tENS5_IJlSC_lEEESK_SL_NS4_8TiledMMAINS4_8MMA_AtomIJNS4_4SM904GMMA31MMA_64x128x32_F32E4M3E4M3_SS_TNILNSP_7ScaleInE1ELSR_1EEEEEENS4_6LayoutISD_NS5_IJSC_NSA_ILi0EEESV_EEEEENS5_IJNS4_10UnderscoreESY_SY_EEEEENS4_13SM90_TMA_LOADENS4_14ComposedLayoutINS4_7SwizzleILi1ELi4ELi3EEENS4_18smem_ptr_flag_bitsILi8EEENSU_INS5_IJNSA_ILi8EEESI_EEENS5_IJSI_SC_EEEEEEEvNS4_8identityENS4_23SM90_TMA_LOAD_MULTICASTES1B_vS1C_EENS_8epilogue10collective6detail29Sm90TmaWarpSpecializedAdapterINS1G_15DefaultEpilogueISK_SL_SL_NS1F_6thread17LinearCombinationISK_Li1EffLNS1K_9ScaleType4KindE0ELNS_15FloatRoundStyleE2ESK_EENS1_15EpilogueDefaultEEEEEvvEEEEvNT_6ParamsE,(.L_x_363 - _ZN7cutlass13device_kernelINS_4gemm6kernel13GemmUniversalIN4cute5tupleIJiiiiEEENS1_10collective13CollectiveMmaINS1_37MainloopSm90TmaGmmaWarpSpecializedFP8ILi18ENS5_IJNS4_1CILi2EEENSA_ILi1EEESC_EEENS1_35KernelTmaWarpSpecializedCooperativeEEENS5_IJNSA_ILi256EEENSA_ILi128EEENSA_ILi32EEEEEENS_12float_e4m3_tENS5_IJlSC_lEEESK_SL_NS4_8TiledMMAINS4_8MMA_AtomIJNS4_4SM904GMMA31MMA_64x128x32_F32E4M3E4M3_SS_TNILNSP_7ScaleInE1ELSR_1EEEEEENS4_6LayoutISD_NS5_IJSC_NSA_ILi0EEESV_EEEEENS5_IJNS4_10UnderscoreESY_SY_EEEEENS4_13SM90_TMA_LOADENS4_14ComposedLayoutINS4_7SwizzleILi1ELi4ELi3EEENS4_18smem_ptr_flag_bitsILi8EEENSU_INS5_IJNSA_ILi8EEESI_EEENS5_IJSI_SC_EEEEEEEvNS4_8identityENS4_23SM90_TMA_LOAD_MULTICASTES1B_vS1C_EENS_8epilogue10collective6detail29Sm90TmaWarpSpecializedAdapterINS1G_15DefaultEpilogueISK_SL_SL_NS1F_6thread17LinearCombinationISK_Li1EffLNS1K_9ScaleType4KindE0ELNS_15FloatRoundStyleE2ESK_EENS1_15EpilogueDefaultEEEEEvvEEEEvNT_6ParamsE)
        .other          _ZN7cutlass13device_kernelINS_4gemm6kernel13GemmUniversalIN4cute5tupleIJiiiiEEENS1_10collective13CollectiveMmaINS1_37MainloopSm90TmaGmmaWarpSpecializedFP8ILi18ENS5_IJNS4_1CILi2EEENSA_ILi1EEESC_EEENS1_35KernelTmaWarpSpecializedCooperativeEEENS5_IJNSA_ILi256EEENSA_ILi128EEENSA_ILi32EEEEEENS_12float_e4m3_tENS5_IJlSC_lEEESK_SL_NS4_8TiledMMAINS4_8MMA_AtomIJNS4_4SM904GMMA31MMA_64x128x32_F32E4M3E4M3_SS_TNILNSP_7ScaleInE1ELSR_1EEEEEENS4_6LayoutISD_NS5_IJSC_NSA_ILi0EEESV_EEEEENS5_IJNS4_10UnderscoreESY_SY_EEEEENS4_13SM90_TMA_LOADENS4_14ComposedLayoutINS4_7SwizzleILi1ELi4ELi3EEENS4_18smem_ptr_flag_bitsILi8EEENSU_INS5_IJNSA_ILi8EEESI_EEENS5_IJSI_SC_EEEEEEEvNS4_8identityENS4_23SM90_TMA_LOAD_MULTICASTES1B_vS1C_EENS_8epilogue10collective6detail29Sm90TmaWarpSpecializedAdapterINS1G_15DefaultEpilogueISK_SL_SL_NS1F_6thread17LinearCombinationISK_Li1EffLNS1K_9ScaleType4KindE0ELNS_15FloatRoundStyleE2ESK_EENS1_15EpilogueDefaultEEEEEvvEEEEvNT_6ParamsE,@"STO_CUDA_ENTRY STV_DEFAULT"
_ZN7cutlass13device_kernelINS_4gemm6kernel13GemmUniversalIN4cute5tupleIJiiiiEEENS1_10collective13CollectiveMmaINS1_37MainloopSm90TmaGmmaWarpSpecializedFP8ILi18ENS5_IJNS4_1CILi2EEENSA_ILi1EEESC_EEENS1_35KernelTmaWarpSpecializedCooperativeEEENS5_IJNSA_ILi256EEENSA_ILi128EEENSA_ILi32EEEEEENS_12float_e4m3_tENS5_IJlSC_lEEESK_SL_NS4_8TiledMMAINS4_8MMA_AtomIJNS4_4SM904GMMA31MMA_64x128x32_F32E4M3E4M3_SS_TNILNSP_7ScaleInE1ELSR_1EEEEEENS4_6LayoutISD_NS5_IJSC_NSA_ILi0EEESV_EEEEENS5_IJNS4_10UnderscoreESY_SY_EEEEENS4_13SM90_TMA_LOADENS4_14ComposedLayoutINS4_7SwizzleILi1ELi4ELi3EEENS4_18smem_ptr_flag_bitsILi8EEENSU_INS5_IJNSA_ILi8EEESI_EEENS5_IJSI_SC_EEEEEEEvNS4_8identityENS4_23SM90_TMA_LOAD_MULTICASTES1B_vS1C_EENS_8epilogue10collective6detail29Sm90TmaWarpSpecializedAdapterINS1G_15DefaultEpilogueISK_SL_SL_NS1F_6thread17LinearCombinationISK_Li1EffLNS1K_9ScaleType4KindE0ELNS_15FloatRoundStyleE2ESK_EENS1_15EpilogueDefaultEEEEEvvEEEEvNT_6ParamsE:
[----:B------:R-:W0:Y:S02]  /*0000*/  LDC R1, c[0x0][0x28] ;  /* 0x00000a00ff017b82 */ /* 0x000e240000000800 */
[----:B0-----:R-:W-:Y:S01]  /*0010*/  VIADD R1, R1, 0xfffffef8 ;  /* 0xfffffef801017836 */ /* 0x001fe20000000000 */
[----:B------:R-:W0:Y:S01]  /*0020*/  S2R R4, SR_TID.X ;  /* 0x0000000000047919 */ /* 0x000e220000002100 */
[----:B------:R-:W-:Y:S01]  /*0030*/  ELECT P0, URZ, PT ;  /* 0x00000000003f782f */ /* 0x000fe20003800000 */
[----:B------:R-:W-:Y:S01]  /*0040*/  BSSY B0, `(.L_x_0) ;  /* 0x0000015000007945 */ /* 0x000fe20003800000 */
[--C-:B0-----:R-:W-:Y:S02]  /*0050*/  SHF.R.U32.HI R0, RZ, 0x5, R4.reuse ;  /* 0x00000005ff007819 */ /* 0x101fe40000011604 */
[----:B------:R-:W-:-:S03]  /*0060*/  SHF.R.U32.HI R2, RZ, 0x7, R4 ;  /* 0x00000007ff027819 */ /* 0x000fc60000011604 */
[----:B------:R-:W0:Y:S04]  /*0070*/  SHFL.IDX PT, R3, R0, RZ, 0x1f ;  /* 0x00001fff00037589 */ /* 0x000e2800000e0000 */
[----:B------:R-:W1:Y:S01]  /*0080*/  SHFL.IDX PT, R2, R2, RZ, 0x1f ;  /* 0x00001fff02027589 */ /* 0x000e6200000e0000 */
[----:B0-----:R-:W-:Y:S02]  /*0090*/  R2UR UR4, R3 ;  /* 0x00000000030472ca */ /* 0x001fe400000e0000 */
[----:B-1----:R-:W-:-:S11]  /*00a0*/  R2UR UR6, R2 ;  /* 0x00000000020672ca */ /* 0x002fd600000e0000 */
[----:B------:R-:W-:Y:S02]  /*00b0*/  USHF.R.S32.HI UR5, URZ, 0x1f, UR4 ;  /* 0x0000001f3f057899 */ /* 0x000fe40008011404 */
[----:B------:R-:W-:Y:S02]  /*00c0*/  ISETP.NE.OR P0, PT, RZ, UR4, !P0 ;  /* 0x00000004ff007c0c */ /* 0x000fe4000c705670 */
[----:B------:R-:W-:-:S04]  /*00d0*/  ULEA.HI UR5, UR5, UR4, URZ, 0x2 ;  /* 0x0000000405057291 */ /* 0x000fc8000f8f103f */
[----:B------:R-:W-:-:S04]  /*00e0*/  ULOP3.LUT UR5, UR5, 0xfffffffc, URZ, 0xc0, !UPT ;  /* 0xfffffffc05057892 */ /* 0x000fc8000f8ec03f */
[----:B------:R-:W-:-:S03]  /*00f0*/  UIADD3 UR8, UR4, -UR5, URZ ;  /* 0x8000000504087290 */ /* 0x000fc6000fffe03f */
[----:B------:R-:W-:Y:S09]  /*0100*/  @P0 BRA `(.L_x_1) ;  /* 0x0000000000200947 */ /* 0x000ff20003800000 */
[----:B------:R-:W-:Y:S02]  /*0110*/  ULDC.64 UR4, c[0x0][0x198] ;  /* 0x0000660000047ab9 */ /* 0x000fe40000000a00 */
[----:B------:R-:W-:Y:S02]  /*0120*/  UIADD3 UR10, UP0, UR4, 0xf0, URZ ;  /* 0x000000f0040a7890 */ /* 0x000fe4000ff1e03f */
[----:B------:R-:W-:Y:S02]  /*0130*/  UIADD3 UR4, UP1, UR4, 0x1f0, URZ ;  /* 0x000001f004047890 */ /* 0x000fe4000ff3e03f */
[----:B------:R-:W-:Y:S02]  /*0140*/  UIADD3.X UR11, URZ, UR5, URZ, UP0, !UPT ;  /* 0x000000053f0b7290 */ /* 0x000fe400087fe43f */
[----:B------:R-:W-:-:S07]  /*0150*/  UIADD3.X UR5, URZ, UR5, URZ, UP1, !UPT ;  /* 0x000000053f057290 */ /* 0x000fce0008ffe43f */
[----:B------:R0:W-:Y:S02]  /*0160*/  UTMACCTL.PF [UR10] ;  /* 0x000000000a0079b9 */ /* 0x0001e40008040000 */
[----:B------:R0:W-:Y:S02]  /*0170*/  UTMACCTL.PF [UR4] ;  /* 0x00000000040079b9 */ /* 0x0001e40008040000 */
[----:B0-----:R-:W-:Y:S01]  /*0180*/  NOP ;  /* 0x0000000000007918 */ /* 0x001fe20000000000 */
.L_x_1:
[----:B------:R-:W-:Y:S05]  /*0190*/  BSYNC B0 ;  /* 0x0000000000007941 */ /* 0x000fea0003800000 */
.L_x_0:
[----:B------:R-:W0:Y:S01]  /*01a0*/  SHFL.IDX PT, R3, R0, RZ, 0x1f ;  /* 0x00001fff00037589 */ /* 0x000e2200000e0000 */
[----:B------:R-:W-:Y:S01]  /*01b0*/  UISETP.NE.AND UP0, UPT, UR8, 0x3, UPT ;  /* 0x000000030800788c */ /* 0x000fe2000bf05270 */
[----:B------:R-:W-:Y:S01]  /*01c0*/  ISETP.NE.AND P1, PT, RZ, UR6, PT ;  /* 0x00000006ff007c0c */ /* 0x000fe2000bf25270 */
[----:B------:R-:W-:Y:S02]  /*01d0*/  UIADD3 UR10, UR6, -0x1, URZ ;  /* 0xffffffff060a7890 */ /* 0x000fe4000fffe03f */
[----:B------:R-:W-:Y:S02]  /*01e0*/  UISETP.EQ.OR UP0, UPT, UR8, URZ, !UP0 ;  /* 0x0000003f0800728c */ /* 0x000fe4000c702670 */
[----:B------:R-:W-:Y:S02]  /*01f0*/  UISETP.GE.U32.AND UP1, UPT, UR10, 0x2, UPT ;  /* 0x000000020a00788c */ /* 0x000fe4000bf26070 */
[----:B------:R-:W-:-:S04]  /*0200*/  UISETP.EQ.AND UP0, UPT, UR6, URZ, UP0 ;  /* 0x0000003f0600728c */ /* 0x000fc80008702270 */
[----:B------:R-:W-:-:S04]  /*0210*/  USEL UR13, URZ, 0x1, !UP0 ;  /* 0x000000013f0d7887 */ /* 0x000fc8000c000000 */
[----:B------:R-:W-:Y:S01]  /*0220*/  USEL UR13, UR13, 0x2, UP1 ;  /* 0x000000020d0d7887 */ /* 0x000fe20008800000 */
[----:B0-----:R-:W-:-:S13]  /*0230*/  ISETP.NE.AND P0, PT, R3, RZ, PT ;  /* 0x000000ff0300720c */ /* 0x001fda0003f05270 */
[----:B------:R-:W-:Y:S05]  /*0240*/  @P0 BRA `(.L_x_2) ;  /* 0x0000000000d40947 */ /* 0x000fea0003800000 */
[----:B------:R-:W-:Y:S01]  /*0250*/  ELECT P0, URZ, PT ;  /* 0x00000000003f782f */ /* 0x000fe20003800000 */
[----:B------:R-:W-:-:S12]  /*0260*/  BSSY B0, `(.L_x_2) ;  /* 0x0000033000007945 */ /* 0x000fd80003800000 */
[----:B------:R-:W-:Y:S05]  /*0270*/  @!P0 BRA `(.L_x_3) ;  /* 0x0000000000c48947 */ /* 0x000fea0003800000 */
[----:B------:R-:W0:Y:S01]  /*0280*/  S2UR UR9, SR_CgaCtaId ;  /* 0x00000000000979c3 */ /* 0x000e220000008800 */
[----:B------:R-:W-:Y:S01]  /*0290*/  UMOV UR4, 0x400 ;  /* 0x0000040000047882 */ /* 0x000fe20000000000 */
[----:B------:R-:W-:Y:S01]  /*02a0*/  UMOV UR5, 0x1 ;  /* 0x0000000100057882 */ /* 0x000fe20000000000 */
[----:B------:R-:W-:Y:S02]  /*02b0*/  UMOV UR6, 0x4 ;  /* 0x0000000400067882 */ /* 0x000fe40000000000 */
[----:B------:R-:W-:-:S04]  /*02c0*/  UIADD3 UR6, -UR6, 0x100000, URZ ;  /* 0x0010000006067890 */ /* 0x000fc8000fffe13f */
[----:B------:R-:W-:Y:S02]  /*02d0*/  USHF.L.U32 UR7, UR6, 0xb, URZ ;  /* 0x0000000b06077899 */ /* 0x000fe4000800063f */
[----:B------:R-:W-:Y:S02]  /*02e0*/  USHF.L.U32 UR6, UR6, 0x1, URZ ;  /* 0x0000000106067899 */ /* 0x000fe4000800063f */
[----:B0-----:R-:W-:Y:S02]  /*02f0*/  ULEA UR9, UR9, UR4, 0x18 ;  /* 0x0000000409097291 */ /* 0x001fe4000f8ec03f */
[----:B------:R-:W-:-:S04]  /*0300*/  UIADD3 UR4, -UR5, 0x100000, URZ ;  /* 0x0010000005047890 */ /* 0x000fc8000fffe13f */
[----:B------:R-:W-:Y:S02]  /*0310*/  USHF.L.U32 UR5, UR4, 0xb, URZ ;  /* 0x0000000b04057899 */ /* 0x000fe4000800063f */
[----:B------:R-:W-:Y:S01]  /*0320*/  USHF.L.U32 UR4, UR4, 0x1, URZ ;  /* 0x0000000104047899 */ /* 0x000fe2000800063f */
[----:B------:R-:W0:Y:S11]  /*0330*/  FENCE.VIEW.ASYNC.S ;  /* 0x00000000000073c6 */ /* 0x000e360000000000 */
[----:B0-----:R0:W1:Y:S01]  /*0340*/  SYNCS.EXCH.64 URZ, [UR9], UR4 ;  /* 0x00000004093f75b2 */ /* 0x0010620008000100 */
[----:B------:R0:W2:Y:S01]  /*0350*/  SYNCS.EXCH.64 URZ, [UR9+0x90], UR6 ;  /* 0x00009006093f75b2 */ /* 0x0000a20008000100 */
[----:B------:R0:W3:Y:S01]  /*0360*/  SYNCS.EXCH.64 URZ, [UR9+0x8], UR4 ;  /* 0x00000804093f75b2 */ /* 0x0000e20008000100 */
[----:B------:R0:W4:Y:S01]  /*0370*/  SYNCS.EXCH.64 URZ, [UR9+0x98], UR6 ;  /* 0x00009806093f75b2 */ /* 0x0001220008000100 */
[----:B------:R0:W0:Y:S01]  /*0380*/  SYNCS.EXCH.64 URZ, [UR9+0x10], UR4 ;  /* 0x00001004093f75b2 */ /* 0x0000220008000100 */
        /* <DEDUP_REMOVED lines=31> */
[----:B-1234-:R-:W-:Y:S01]  /*0580*/  NOP ;  /* 0x0000000000007918 */ /* 0x01efe20000000000 */
.L_x_3:
[----:B0-----:R-:W-:Y:S05]  /*0590*/  BSYNC B0 ;  /* 0x0000000000007941 */ /* 0x001fea0003800000 */
.L_x_2:
[----:B------:R-:W-:Y:S01]  /*05a0*/  SHF.R.S32.HI R2, RZ, 0x1f, R4 ;  /* 0x0000001fff027819 */ /* 0x000fe20000011404 */
[----:B------:R-:W0:Y:S01]  /*05b0*/  SHFL.IDX PT, R0, R0, RZ, 0x1f ;  /* 0x00001fff00007589 */ /* 0x000e2200000e0000 */
[----:B------:R-:W1:Y:S01]  /*05c0*/  S2UR UR9, SR_CTAID.X ;  /* 0x00000000000979c3 */ /* 0x000e620000002500 */
[----:B------:R-:W-:Y:S02]  /*05d0*/  ELECT P0, URZ, PT ;  /* 0x00000000003f782f */ /* 0x000fe40003800000 */
[----:B------:R-:W-:Y:S01]  /*05e0*/  LEA.HI R2, R2, R4, RZ, 0x7 ;  /* 0x0000000402027211 */ /* 0x000fe200078f38ff */
[----:B------:R-:W-:Y:S01]  /*05f0*/  ULDC UR4, c[0x0][0x150] ;  /* 0x0000540000047ab9 */ /* 0x000fe20000000800 */
[----:B------:R-:W-:Y:S01]  /*0600*/  SHF.R.S32.HI R6, RZ, 0x1f, R3 ;  /* 0x0000001fff067819 */ /* 0x000fe20000011403 */
[----:B------:R-:W-:Y:S01]  /*0610*/  NOP ;  /* 0x0000000000007918 */ /* 0x000fe20000000000 */
[----:B------:R-:W-:Y:S01]  /*0620*/  LOP3.LUT R2, R2, 0xffffff80, RZ, 0xc0, !PT ;  /* 0xffffff8002027812 */ /* 0x000fe200078ec0ff */
[----:B------:R-:W-:Y:S01]  /*0630*/  NOP ;  /* 0x0000000000007918 */ /* 0x000fe20000000000 */
[----:B------:R-:W-:Y:S01]  /*0640*/  LEA.HI R6, R6, R3, RZ, 0x2 ;  /* 0x0000000306067211 */ /* 0x000fe200078f10ff */
[----:B------:R-:W2:Y:S02]  /*0650*/  LDC R8, c[0x0][0x144] ;  /* 0x00005100ff087b82 */ /* 0x000ea40000000800 */
[----:B------:R-:W-:Y:S01]  /*0660*/  IMAD.IADD R4, R4, 0x1, -R2 ;  /* 0x0000000104047824 */ /* 0x000fe200078e0a02 */
[----:B------:R-:W-:Y:S01]  /*0670*/  LOP3.LUT R6, R6, 0x3ffffffc, RZ, 0xc0, !PT ;  /* 0x3ffffffc06067812 */ /* 0x000fe200078ec0ff */
[----:B------:R-:W3:Y:S03]  /*0680*/  S2R R2, SR_CTAID.Y ;  /* 0x0000000000027919 */ /* 0x000ee60000002600 */
[----:B------:R-:W-:Y:S01]  /*0690*/  SHF.R.S32.HI R5, RZ, 0x1f, R4 ;  /* 0x0000001fff057819 */ /* 0x000fe20000011404 */
[----:B------:R-:W-:Y:S01]  /*06a0*/  IMAD.IADD R6, R3, 0x1, -R6 ;  /* 0x0000000103067824 */ /* 0x000fe200078e0a06 */
[----:B------:R-:W4:Y:S02]  /*06b0*/  LDC R11, c[0x0][0x148] ;  /* 0x00005200ff0b7b82 */ /* 0x000f240000000800 */
[----:B------:R-:W-:-:S02]  /*06c0*/  LEA.HI R5, R5, R4, RZ, 0x3 ;  /* 0x0000000405057211 */ /* 0x000fc400078f18ff */
[----:B0-----:R-:W-:Y:S02]  /*06d0*/  ISETP.NE.OR P0, PT, R0, RZ, !P0 ;  /* 0x000000ff0000720c */ /* 0x001fe40004705670 */
[--C-:B------:R-:W-:Y:S02]  /*06e0*/  SHF.R.S32.HI R0, RZ, 0x3, R5.reuse ;  /* 0x00000003ff007819 */ /* 0x100fe40000011405 */
[----:B------:R-:W-:Y:S02]  /*06f0*/  SHF.R.S32.HI R5, RZ, 0x1f, R5 ;  /* 0x0000001fff057819 */ /* 0x000fe40000011405 */
[----:B-1----:R-:W-:Y:S02]  /*0700*/  I2FP.F32.U32 R7, UR9 ;  /* 0x0000000900077c45 */ /* 0x002fe40008201000 */
[----:B------:R-:W-:-:S03]  /*0710*/  LEA.HI R5, R5, R0, RZ, 0x2 ;  /* 0x0000000005057211 */ /* 0x000fc600078f10ff */
[----:B------:R-:W-:Y:S01]  /*0720*/  FMUL R7, R7, UR4 ;  /* 0x0000000407077c20 */ /* 0x000fe20008400000 */
[----:B------:R-:W-:Y:S01]  /*0730*/  LOP3.LUT R5, R5, 0xfffffffc, RZ, 0xc0, !PT ;  /* 0xfffffffc05057812 */ /* 0x000fe200078ec0ff */
[----:B------:R-:W-:Y:S01]  /*0740*/  VOTEU.ALL UP0, P0 ;  /* 0x00000000003f7886 */ /* 0x000fe20000000000 */
[----:B------:R-:W-:Y:S01]  /*0750*/  ULDC UR4, c[0x0][0x154] ;  /* 0x0000550000047ab9 */ /* 0x000fe20000000800 */
[----:B------:R-:W-:Y:S02]  /*0760*/  VOTEU.ALL UP1, P0 ;  /* 0x00000000003f7886 */ /* 0x000fe40000020000 */
[----:B------:R-:W0:Y:S01]  /*0770*/  F2I.U32.TRUNC.NTZ R7, R7 ;  /* 0x0000000700077305 */ /* 0x000e22000020f000 */
[----:B------:R-:W-:Y:S01]  /*0780*/  IMAD.IADD R5, R0, 0x1, -R5 ;  /* 0x0000000100057824 */ /* 0x000fe200078e0a05 */
[----:B------:R-:W1:Y:S01]  /*0790*/  @!UP0 S2UR UR7, SR_CgaCtaId ;  /* 0x00000000000789c3 */ /* 0x000e620000008800 */
[----:B------:R-:W-:Y:S02]  /*07a0*/  @!UP0 UMOV UR6, 0x400 ;  /* 0x0000040000068882 */ /* 0x000fe40000000000 */
[----:B------:R-:W-:Y:S01]  /*07b0*/  IMAD R5, R6, 0x4, R5 ;  /* 0x0000000406057824 */ /* 0x000fe200078e0205 */
[----:B---3--:R-:W-:-:S04]  /*07c0*/  I2FP.F32.U32 R9, R2 ;  /* 0x0000000200097245 */ /* 0x008fc80000201000 */
[----:B------:R-:W-:Y:S01]  /*07d0*/  LEA.HI R0, R5, R5, RZ, 0x1 ;  /* 0x0000000505007211 */ /* 0x000fe200078f08ff */
[----:B------:R-:W-:Y:S01]  /*07e0*/  FMUL R9, R9, UR4 ;  /* 0x0000000409097c20 */ /* 0x000fe20008400000 */
[----:B------:R-:W-:Y:S02]  /*07f0*/  UMOV UR4, 0x20 ;  /* 0x0000002000047882 */ /* 0x000fe40000000000 */
[----:B------:R-:W-:Y:S01]  /*0800*/  LOP3.LUT R6, R0, 0xfffffffe, RZ, 0xc0, !PT ;  /* 0xfffffffe00067812 */ /* 0x000fe200078ec0ff */
[----:B0-----:R-:W-:Y:S01]  /*0810*/  IMAD.MOV R13, RZ, RZ, -R7 ;  /* 0x000000ffff0d7224 */ /* 0x001fe200078e0a07 */
[----:B------:R-:W-:-:S04]  /*0820*/  @!UP0 UIADD3 UR4, -UR4, 0x100000, URZ ;  /* 0x0010000004048890 */ /* 0x000fc8000fffe13f */
[----:B------:R-:W-:Y:S02]  /*0830*/  @!UP0 USHF.L.U32 UR5, UR4, 0xb, URZ ;  /* 0x0000000b04058899 */ /* 0x000fe4000800063f */
[----:B------:R-:W-:Y:S01]  /*0840*/  @!UP0 USHF.L.U32 UR4, UR4, 0x1, URZ ;  /* 0x0000000104048899 */ /* 0x000fe2000800063f */
[----:B------:R-:W0:Y:S01]  /*0850*/  F2I.U32.TRUNC.NTZ R9, R9 ;  /* 0x0000000900097305 */ /* 0x000e22000020f000 */
[----:B--2---:R-:W-:Y:S02]  /*0860*/  IMAD R0, R8, R13, UR9 ;  /* 0x0000000908007e24 */ /* 0x004fe4000f8e020d */
[C---:B------:R-:W-:Y:S02]  /*0870*/  IMAD.IADD R7, R5.reuse, 0x1, -R6 ;  /* 0x0000000105077824 */ /* 0x040fe400078e0a06 */
[----:B------:R-:W-:-:S03]  /*0880*/  IMAD.SHL.U32 R6, R5, 0x4, RZ ;  /* 0x0000000405067824 */ /* 0x000fc600078e00ff */
[----:B------:R-:W-:Y:S01]  /*0890*/  ISETP.NE.AND P2, PT, R7, R0, PT ;  /* 0x000000000700720c */ /* 0x000fe20003f45270 */
[----:B-1----:R-:W-:Y:S01]  /*08a0*/  @!UP0 ULEA UR6, UR7, UR6, 0x18 ;  /* 0x0000000607068291 */ /* 0x002fe2000f8ec03f */
[----:B------:R-:W-:Y:S01]  /*08b0*/  LOP3.LUT R10, R5, 0xc, R6, 0x78, !PT ;  /* 0x0000000c050a7812 */ /* 0x000fe200078e7806 */
[----:B------:R-:W1:Y:S01]  /*08c0*/  LDC R7, c[0x0][0x140] ;  /* 0x00005000ff077b82 */ /* 0x000e620000000800 */
[----:B------:R-:W-:Y:S01]  /*08d0*/  VOTEU.ALL UP0, P0 ;  /* 0x00000000003f7886 */ /* 0x000fe20000000000 */
[----:B------:R-:W-:Y:S01]  /*08e0*/  LOP3.LUT P0, RZ, R4, 0x7, RZ, 0xc0, !PT ;  /* 0x0000000704ff7812 */ /* 0x000fe2000780c0ff */
[----:B0-----:R-:W-:Y:S01]  /*08f0*/  IMAD.MOV R12, RZ, RZ, -R9 ;  /* 0x000000ffff0c7224 */ /* 0x001fe200078e0a09 */
[----:B------:R0:W-:Y:S01]  /*0900*/  STL [R1+0x7c], R10 ;  /* 0x00007c0a01007387 */ /* 0x0001e20000100800 */
[----:B------:R-:W-:Y:S01]  /*0910*/  IMAD.MOV.U32 R4, RZ, RZ, 0x1 ;  /* 0x00000001ff047424 */ /* 0x000fe200078e00ff */
[----:B------:R-:W-:Y:S01]  /*0920*/  ISETP.LT.U32.AND P0, PT, R10, 0x2, !P0 ;  /* 0x000000020a00780c */ /* 0x000fe20004701070 */
[----:B----4-:R-:W-:-:S03]  /*0930*/  IMAD R6, R11, R12, R2 ;  /* 0x0000000c0b067224 */ /* 0x010fc600078e0202 */
[----:B------:R-:W-:Y:S01]  /*0940*/  @P2 LEA.HI R5, R10, R10, RZ, 0x1 ;  /* 0x0000000a0a052211 */ /* 0x000fe200078f08ff */
[----:B------:R-:W2:Y:S02]  /*0950*/  FENCE.VIEW.ASYNC.S ;  /* 0x00000000000073c6 */ /* 0x000ea40000000000 */
[----:B--2---:R0:W2:Y:S01]  /*0960*/  @!UP0 SYNCS.EXCH.64 URZ, [UR6+0x130], UR4 ;  /* 0x00013004063f85b2 */ /* 0x0040a20008000100 */
[----:B------:R-:W-:-:S04]  /*0970*/  @P2 SHF.R.S32.HI R5, RZ, 0x1, R5 ;  /* 0x00000001ff052819 */ /* 0x000fc80000011405 */
[----:B------:R-:W-:Y:S02]  /*0980*/  @P2 ISETP.NE.AND P3, PT, R5, R6, PT ;  /* 0x000000060500220c */ /* 0x000fe40003f65270 */
[----:B------:R-:W-:Y:S02]  /*0990*/  SEL R5, RZ, 0x1, !P0 ;  /* 0x00000001ff057807 */ /* 0x000fe40004000000 */
[----:B------:R-:W-:Y:S02]  /*09a0*/  @P2 SEL R4, RZ, 0x1, P3 ;  /* 0x00000001ff042807 */ /* 0x000fe40001800000 */
[----:B-1----:R-:W-:Y:S02]  /*09b0*/  ISETP.EQ.U32.AND P5, PT, R7, 0x1, PT ;  /* 0x000000010700780c */ /* 0x002fe40003fa2070 */
[----:B------:R-:W-:Y:S01]  /*09c0*/  LOP3.LUT R4, R4, R5, RZ, 0xc0, !PT ;  /* 0x0000000504047212 */ /* 0x000fe200078ec0ff */
[----:B------:R0:W1:Y:S01]  /*09d0*/  @!UP1 SYNCS.EXCH.64 URZ, [UR6+0x138], UR4 ;  /* 0x00013804063f95b2 */ /* 0x0000620008000100 */
[----:B------:R-:W-:-:S03]  /*09e0*/  NOP ;  /* 0x0000000000007918 */ /* 0x000fc60000000000 */
[----:B------:R0:W-:Y:S06]  /*09f0*/  STL [R1+0x78], R4 ;  /* 0x0000780401007387 */ /* 0x0001ec0000100800 */
[----:B--2---:R-:W-:Y:S05]  /*0a00*/  @!P5 BRA `(.L_x_4) ;  /* 0x000000000008d947 */ /* 0x004fea0003800000 */
[----:B-1----:R-:W-:Y:S01]  /*0a10*/  UCGABAR_ARV ;  /* 0x00000000000079c7 */ /* 0x002fe20008000000 */
[----:B------:R-:W-:Y:S05]  /*0a20*/  BRA `(.L_x_5) ;  /* 0x0000000000047947 */ /* 0x000fea0003800000 */
.L_x_4:
[----:B-1----:R-:W-:Y:S01]  /*0a30*/  NOP ;  /* 0x0000000000007918 */ /* 0x002fe20000000000 */
.L_x_5:
[----:B------:R-:W1:Y:S01]  /*0a40*/  LDC R3, c[0x0][0x65c] ;  /* 0x00019700ff037b82 */ /* 0x000e620000000800 */
[----:B0-----:R-:W-:Y:S02]  /*0a50*/  IMAD.U32 R4, RZ, RZ, UR9 ;  /* 0x00000009ff047e24 */ /* 0x001fe4000f8e00ff */
[----:B------:R-:W-:Y:S01]  /*0a60*/  IMAD.MOV.U32 R5, RZ, RZ, RZ ;  /* 0x000000ffff057224 */ /* 0x000fe200078e00ff */
[----:B-1----:R-:W-:-:S13]  /*0a70*/  ISETP.NE.AND P4, PT, R3, 0x1, PT ;  /* 0x000000010300780c */ /* 0x002fda0003f85270 */
[----:B------:R-:W0:Y:S01]  /*0a80*/  @P4 LDC R7, c[0x0][0x10] ;  /* 0x00000400ff074b82 */ /* 0x000e220000000800 */
[----:B------:R-:W-:Y:S02]  /*0a90*/  @P4 IMAD.MOV.U32 R3, RZ, RZ, RZ ;  /* 0x000000ffff034224 */ /* 0x000fe400078e00ff */
[----:B------:R-:W-:-:S05]  /*0aa0*/  @P4 IMAD.MOV.U32 R13, RZ, RZ, RZ ;  /* 0x000000ffff0d4224 */ /* 0x000fca00078e00ff */
[----:B------:R-:W1:Y:S01]  /*0ab0*/  @!P4 LDC R9, c[0x0][0xc] ;  /* 0x00000300ff09cb82 */ /* 0x000e620000000800 */
[----:B0-----:R-:W-:-:S04]  /*0ac0*/  @P4 IMAD.WIDE.U32 R6, R7, UR9, R2 ;  /* 0x0000000907064c25 */ /* 0x001fc8000f8e0002 */
[----:B------:R-:W-:Y:S02]  /*0ad0*/  @P4 IMAD.MOV.U32 R19, RZ, RZ, R6 ;  /* 0x000000ffff134224 */ /* 0x000fe400078e0006 */
[----:B------:R-:W-:Y:S02]  /*0ae0*/  @P4 IMAD.IADD R23, R7, 0x1, R13 ;  /* 0x0000000107174824 */ /* 0x000fe400078e020d */
[----:B-1----:R-:W-:-:S04]  /*0af0*/  @!P4 IMAD.WIDE.U32 R4, R2, R9, R4 ;  /* 0x000000090204c225 */ /* 0x002fc800078e0004 */
[----:B------:R-:W-:Y:S02]  /*0b00*/  @!P4 IMAD.MOV.U32 R19, RZ, RZ, R4 ;  /* 0x000000ffff13c224 */ /* 0x000fe400078e0004 */
[----:B------:R-:W-:-:S03]  /*0b10*/  @!P4 IMAD.MOV.U32 R23, RZ, RZ, R5 ;  /* 0x000000ffff17c224 */ /* 0x000fc600078e0005 */
[----:B------:R0:W-:Y:S04]  /*0b20*/  STL [R1+0x84], R19 ;  /* 0x0000841301007387 */ /* 0x0001e80000100800 */
[----:B------:R0:W-:Y:S01]  /*0b30*/  STL [R1+0x80], R23 ;  /* 0x0000801701007387 */ /* 0x0001e20000100800 */
[----:B------:R-:W-:Y:S05]  /*0b40*/  @!P5 BRA `(.L_x_6) ;  /* 0x00000000000cd947 */ /* 0x000fea0003800000 */
[----:B------:R-:W-:Y:S01]  /*0b50*/  UCGABAR_WAIT ;  /* 0x0000000000007dc7 */ /* 0x000fe20008000000 */
[----:B------:R-:W-:Y:S01]  /*0b60*/  CCTL.IVALL ;  /* 0x00000000ff00798f */ /* 0x000fe20002000000 */
[----:B------:R-:W-:Y:S05]  /*0b70*/  BRA `(.L_x_7) ;  /* 0x0000000000047947 */ /* 0x000fea0003800000 */
.L_x_6:
[----:B------:R-:W-:Y:S06]  /*0b80*/  BAR.SYNC.DEFER_BLOCKING 0x0 ;  /* 0x0000000000007b1d */ /* 0x000fec0000010000 */
.L_x_7:
[----:B------:R-:W-:Y:S05]  /*0b90*/  @!P1 BRA `(.L_x_8) ;  /* 0x000000e000f49947 */ /* 0x000fea0003800000 */
[----:B------:R-:W-:-:S06]  /*0ba0*/  UISETP.GT.U32.AND UP0, UPT, UR10, 0x1, UPT ;  /* 0x000000010a00788c */ /* 0x000fcc000bf04070 */
[----:B------:R-:W-:-:S13]  /*0bb0*/  PLOP3.LUT P0, PT, PT, PT, UP0, 0x80, 0x0 ;  /* 0x000000000000781c */ /* 0x000fda0003f0f008 */
[----:B------:R-:W-:Y:S05]  /*0bc0*/  @P0 EXIT ;  /* 0x000000000000094d */ /* 0x000fea0003800000 */
[----:B------:R-:W-:Y:S01]  /*0bd0*/  IMAD.MOV.U32 R6, RZ, RZ, -0x1 ;  /* 0xffffffffff067424 */ /* 0x000fe200078e00ff */
[----:B------:R-:W-:Y:S01]  /*0be0*/  ULDC.64 UR4, c[0x0][0x650] ;  /* 0x0001940000047ab9 */ /* 0x000fe20000000a00 */
[----:B------:R-:W-:Y:S01]  /*0bf0*/  IMAD.MOV.U32 R5, RZ, RZ, -0x1 ;  /* 0xffffffffff057424 */ /* 0x000fe200078e00ff */
[----:B------:R-:W-:Y:S01]  /*0c00*/  ISETP.GE.U32.AND P0, PT, R19, UR4, PT ;  /* 0x0000000413007c0c */ /* 0x000fe2000bf06070 */
[----:B------:R-:W-:Y:S01]  /*0c10*/  UMOV UR22, 0xffffffff ;  /* 0xffffffff00167882 */ /* 0x000fe20000000000 */
[----:B------:R1:W-:Y:S01]  /*0c20*/  STL [R1+0x8c], R6 ;  /* 0x00008c0601007387 */ /* 0x0003e20000100800 */
[----:B------:R-:W-:Y:S02]  /*0c30*/  PRMT R4, RZ, 0x7610, R4 ;  /* 0x00007610ff047816 */ /* 0x000fe40000000004 */
[----:B------:R-:W-:Y:S01]  /*0c40*/  ISETP.GE.U32.AND.EX P0, PT, R23, UR5, PT, P0 ;  /* 0x0000000517007c0c */ /* 0x000fe2000bf06100 */
[----:B------:R1:W-:-:S12]  /*0c50*/  STL [R1+0x88], R5 ;  /* 0x0000880501007387 */ /* 0x0003d80000100800 */
[----:B-1----:R-:W-:Y:S05]  /*0c60*/  @P0 BRA `(.L_x_9) ;  /* 0x0000000400380947 */ /* 0x002fea0003800000 */
[----:B------:R-:W1:Y:S01]  /*0c70*/  LDC.64 R14, c[0x0][0x628] ;  /* 0x00018a00ff0e7b82 */ /* 0x000e620000000a00 */
[----:B------:R-:W-:Y:S02]  /*0c80*/  IMAD.MOV.U32 R4, RZ, RZ, R19 ;  /* 0x000000ffff047224 */ /* 0x000fe400078e0013 */
[----:B------:R-:W-:-:S05]  /*0c90*/  IMAD.MOV.U32 R5, RZ, RZ, R23 ;  /* 0x000000ffff057224 */ /* 0x000fca00078e0017 */
[----:B------:R-:W2:Y:S08]  /*0ca0*/  LDC R10, c[0x0][0x630] ;  /* 0x00018c00ff0a7b82 */ /* 0x000eb00000000800 */
[----:B------:R-:W3:Y:S01]  /*0cb0*/  LDC.64 R16, c[0x0][0x620] ;  /* 0x00018800ff107b82 */ /* 0x000ee20000000a00 */
[----:B-1----:R-:W-:-:S04]  /*0cc0*/  ISETP.NE.U32.AND P0, PT, R14, RZ, PT ;  /* 0x000000ff0e00720c */ /* 0x002fc80003f05070 */
[----:B------:R-:W-:-:S13]  /*0cd0*/  ISETP.NE.AND.EX P0, PT, R15, RZ, PT, P0 ;  /* 0x000000ff0f00720c */ /* 0x000fda0003f05300 */
[----:B--23--:R-:W-:Y:S05]  /*0ce0*/  @!P0 BRA `(.L_x_10) ;  /* 0x0000000000288947 */ /* 0x00cfea0003800000 */
[----:B------:R-:W1:Y:S02]  /*0cf0*/  LDC R9, c[0x0][0x634] ;  /* 0x00018d00ff097b82 */ /* 0x000e640000000800 */
[----:B-1----:R-:W-:-:S05]  /*0d00*/  IADD3 R9, P0, R19, R9, RZ ;  /* 0x0000000913097210 */ /* 0x002fca0007f1e0ff */
[----:B------:R-:W-:-:S04]  /*0d10*/  IMAD.X R13, RZ, RZ, R23, P0 ;  /* 0x000000ffff0d7224 */ /* 0x000fc800000e0617 */
[----:B------:R-:W-:-:S04]  /*0d20*/  IMAD.WIDE.U32 R4, R13, R14, RZ ;  /* 0x0000000e0d047225 */ /* 0x000fc800078e00ff */
[----:B------:R-:W-:-:S04]  /*0d30*/  IMAD.WIDE.U32 R6, P0, R9, R15, R4 ;  /* 0x0000000f09067225 */ /* 0x000fc80007800004 */
[----:B------:R-:W-:-:S04]  /*0d40*/  IMAD.WIDE.U32 R4, R9, R14, RZ ;  /* 0x0000000e09047225 */ /* 0x000fc800078e00ff */
[----:B------:R-:W-:Y:S01]  /*0d50*/  IMAD.X R9, RZ, RZ, RZ, P0 ;  /* 0x000000ffff097224 */ /* 0x000fe200000e06ff */
[----:B------:R-:W-:Y:S01]  /*0d60*/  IADD3 RZ, P0, R5, R6, RZ ;  /* 0x0000000605ff7210 */ /* 0x000fe20007f1e0ff */
[----:B------:R-:W-:-:S04]  /*0d70*/  IMAD.MOV.U32 R8, RZ, RZ, R7 ;  /* 0x000000ffff087224 */ /* 0x000fc800078e0007 */
[----:B------:R-:W-:-:S08]  /*0d80*/  IMAD.WIDE.U32.X R4, R13, R15, R8, P0 ;  /* 0x0000000f0d047225 */ /* 0x000fd000000e0408 */
.L_x_10:
[----:B------:R-:W1:Y:S01]  /*0d90*/  LDC.64 R20, c[0x0][0x640] ;  /* 0x00019000ff147b82 */ /* 0x000e620000000a00 */
[-C--:B------:R-:W-:Y:S01]  /*0da0*/  SHF.R.U64 R22, R4, R10.reuse, R5 ;  /* 0x0000000a04167219 */ /* 0x080fe20000001205 */
[----:B------:R-:W-:Y:S01]  /*0db0*/  IMAD.MOV.U32 R4, RZ, RZ, R19 ;  /* 0x000000ffff047224 */ /* 0x000fe200078e0013 */
[----:B------:R-:W-:Y:S01]  /*0dc0*/  SHF.R.U32.HI R3, RZ, R10, R5 ;  /* 0x0000000aff037219 */ /* 0x000fe20000011605 */
[----:B------:R-:W-:Y:S01]  /*0dd0*/  IMAD.MOV.U32 R5, RZ, RZ, R23 ;  /* 0x000000ffff057224 */ /* 0x000fe200078e0017 */
[----:B------:R-:W-:Y:S01]  /*0de0*/  IADD3 R7, P0, RZ, -R22, RZ ;  /* 0x80000016ff077210 */ /* 0x000fe20007f1e0ff */
[----:B0-----:R-:W-:Y:S02]  /*0df0*/  IMAD R23, R11, R12, R2 ;  /* 0x0000000c0b177224 */ /* 0x001fe400078e0202 */
[----:B------:R-:W0:Y:S01]  /*0e00*/  LDC R8, c[0x0][0x618] ;  /* 0x00018600ff087b82 */ /* 0x000e220000000800 */
[----:B------:R-:W-:Y:S02]  /*0e10*/  IMAD.MOV.U32 R11, RZ, RZ, 0x1 ;  /* 0x00000001ff0b7424 */ /* 0x000fe400078e00ff */
[----:B------:R-:W-:-:S02]  /*0e20*/  IMAD.X R3, RZ, RZ, ~R3, P0 ;  /* 0x000000ffff037224 */ /* 0x000fc400000e0e03 */
[----:B------:R-:W-:-:S03]  /*0e30*/  IMAD.WIDE.U32 R4, R7, R16, R4 ;  /* 0x0000001007047225 */ /* 0x000fc600078e0004 */
[----:B------:R-:W2:Y:S01]  /*0e40*/  LDC R14, c[0x0][0x608] ;  /* 0x00018200ff0e7b82 */ /* 0x000ea20000000800 */
[----:B------:R-:W-:-:S04]  /*0e50*/  IMAD R6, R3, R16, RZ ;  /* 0x0000001003067224 */ /* 0x000fc800078e02ff */
[----:B------:R-:W-:-:S03]  /*0e60*/  IMAD R3, R7, R17, R6 ;  /* 0x0000001107037224 */ /* 0x000fc600078e0206 */
[----:B------:R-:W3:Y:S01]  /*0e70*/  LDC R18, c[0x0][0x658] ;  /* 0x00019600ff127b82 */ /* 0x000ee20000000800 */
[----:B------:R-:W-:Y:S01]  /*0e80*/  IMAD.IADD R3, R5, 0x1, R3 ;  /* 0x0000000105037824 */ /* 0x000fe200078e0203 */
[----:B-1----:R-:W-:Y:S01]  /*0e90*/  ISETP.NE.U32.AND P0, PT, R20, RZ, PT ;  /* 0x000000ff1400720c */ /* 0x002fe20003f05070 */
[----:B------:R-:W-:-:S03]  /*0ea0*/  IMAD.MOV.U32 R5, RZ, RZ, -0x1 ;  /* 0xffffffffff057424 */ /* 0x000fc600078e00ff */
[----:B------:R-:W-:Y:S02]  /*0eb0*/  ISETP.NE.AND.EX P0, PT, R21, RZ, PT, P0 ;  /* 0x000000ff1500720c */ /* 0x000fe40003f05300 */
[----:B------:R-:W1:Y:S01]  /*0ec0*/  LDC R13, c[0x0][0x600] ;  /* 0x00018000ff0d7b82 */ /* 0x000e620000000800 */
[-CC-:B0-----:R-:W-:Y:S02]  /*0ed0*/  SHF.R.U64 R10, R4, R8.reuse, R3.reuse ;  /* 0x00000008040a7219 */ /* 0x181fe40000001203 */
[----:B------:R-:W-:-:S05]  /*0ee0*/  SHF.R.U32.HI R3, RZ, R8, R3 ;  /* 0x00000008ff037219 */ /* 0x000fca0000011603 */
[----:B------:R-:W0:Y:S01]  /*0ef0*/  LDC R15, c[0x0][0x648] ;  /* 0x00019200ff0f7b82 */ /* 0x000e220000000800 */
[-CC-:B--2---:R-:W-:Y:S02]  /*0f00*/  SHF.R.U64 R19, R10, R14.reuse, R3.reuse ;  /* 0x0000000e0a137219 */ /* 0x184fe40000001203 */
[----:B------:R-:W-:-:S05]  /*0f10*/  SHF.R.U32.HI R3, RZ, R14, R3 ;  /* 0x0000000eff037219 */ /* 0x000fca0000011603 */
[----:B------:R-:W2:Y:S01]  /*0f20*/  LDC R17, c[0x0][0x638] ;  /* 0x00018e00ff117b82 */ /* 0x000ea20000000800 */
[-C--:B---3--:R-:W-:Y:S02]  /*0f30*/  SHF.L.U32 R2, R5, R18.reuse, RZ ;  /* 0x0000001205027219 */ /* 0x088fe400000006ff */
[--C-:B------:R-:W-:Y:S02]  /*0f40*/  SHF.R.U64 R12, R19, R18, R3.reuse ;  /* 0x00000012130c7219 */ /* 0x100fe40000001203 */
[----:B------:R-:W-:Y:S02]  /*0f50*/  LOP3.LUT R8, RZ, R2, RZ, 0x33, !PT ;  /* 0x00000002ff087212 */ /* 0x000fe400078e33ff */
[----:B------:R-:W-:Y:S01]  /*0f60*/  SHF.R.U32.HI R3, RZ, R18, R3 ;  /* 0x00000012ff037219 */ /* 0x000fe20000011603 */
[----:B------:R-:W3:Y:S01]  /*0f70*/  LDC R16, c[0x0][0x610] ;  /* 0x00018400ff107b82 */ /* 0x000ee20000000800 */
[----:B------:R-:W-:Y:S01]  /*0f80*/  IMAD.MOV.U32 R2, RZ, RZ, R12 ;  /* 0x000000ffff027224 */ /* 0x000fe200078e000c */
[----:B------:R-:W-:Y:S06]  /*0f90*/  @!P0 BRA `(.L_x_11) ;  /* 0x0000000000288947 */ /* 0x000fec0003800000 */
[----:B------:R-:W4:Y:S02]  /*0fa0*/  LDC R7, c[0x0][0x64c] ;  /* 0x00019300ff077b82 */ /* 0x000f240000000800 */
[----:B----4-:R-:W-:-:S05]  /*0fb0*/  IADD3 R7, P0, R12, R7, RZ ;  /* 0x000000070c077210 */ /* 0x010fca0007f1e0ff */
        /* <DEDUP_REMOVED lines=8> */
.L_x_11:
[----:B0-----:R-:W-:Y:S01]  /*1040*/  SHF.R.U64 R4, R2, R15, R3 ;  /* 0x0000000f02047219 */ /* 0x001fe20000001203 */
[----:B-1----:R-:W-:Y:S01]  /*1050*/  VIADD R5, R13, 0xffffffff ;  /* 0xffffffff0d057836 */ /* 0x002fe20000000000 */
[----:B------:R-:W-:Y:S02]  /*1060*/  SHF.L.U32 R2, R11, R18, RZ ;  /* 0x000000120b027219 */ /* 0x000fe400000006ff */
[----:B------:R-:W-:Y:S01]  /*1070*/  LOP3.LUT R3, R19, R8, RZ, 0xc0, !PT ;  /* 0x0000000813037212 */ /* 0x000fe200078ec0ff */
[----:B------:R-:W-:Y:S01]  /*1080*/  IMAD.MOV R6, RZ, RZ, -R4 ;  /* 0x000000ffff067224 */ /* 0x000fe200078e0a04 */
[----:B------:R-:W-:Y:S02]  /*1090*/  SEL R0, R0, R23, !P4 ;  /* 0x0000001700007207 */ /* 0x000fe40006000000 */
[----:B------:R-:W-:Y:S01]  /*10a0*/  LOP3.LUT R5, R10, R5, RZ, 0xc0, !PT ;  /* 0x000000050a057212 */ /* 0x000fe200078ec0ff */
[----:B------:R-:W-:Y:S01]  /*10b0*/  IMAD R3, R2, R4, R3 ;  /* 0x0000000402037224 */ /* 0x000fe200078e0203 */
[----:B------:R-:W-:Y:S01]  /*10c0*/  R2UR UR22, R22 ;  /* 0x00000000161672ca */ /* 0x000fe200000e0000 */
[----:B--2---:R-:W-:-:S02]  /*10d0*/  IMAD R2, R6, R17, R12 ;  /* 0x0000001106027224 */ /* 0x004fc400078e020c */
[----:B---3--:R-:W-:Y:S02]  /*10e0*/  IMAD R0, R3, R16, R0 ;  /* 0x0000001003007224 */ /* 0x008fe400078e0200 */
[----:B------:R-:W-:Y:S02]  /*10f0*/  IMAD R3, R2, R13, R5 ;  /* 0x0000000d02037224 */ /* 0x000fe400078e0205 */
[----:B------:R-:W-:-:S03]  /*1100*/  IMAD.MOV.U32 R4, RZ, RZ, 0x1 ;  /* 0x00000001ff047424 */ /* 0x000fc600078e00ff */
[----:B------:R-:W-:Y:S02]  /*1110*/  SEL R2, R3, R0, !P4 ;  /* 0x0000000003027207 */ /* 0x000fe40006000000 */
[----:B------:R-:W-:-:S03]  /*1120*/  SEL R0, R0, R3, !P4 ;  /* 0x0000000300007207 */ /* 0x000fc60006000000 */
[----:B------:R1:W-:Y:S04]  /*1130*/  STL [R1+0x88], R2 ;  /* 0x0000880201007387 */ /* 0x0003e80000100800 */
[----:B------:R1:W-:Y:S02]  /*1140*/  STL [R1+0x8c], R0 ;  /* 0x00008c0001007387 */ /* 0x0003e40000100800 */
.L_x_9:
[----:B------:R-:W-:-:S08]  /*1150*/  NOP ;  /* 0x0000000000007918 */ /* 0x000fd00000000000 */
[----:B------:R-:W2:Y:S02]  /*1160*/  USETMAXREG.TRY_ALLOC.CTAPOOL UP0, 0xe8 ;  /* 0x000000e8000079c8 */ /* 0x000ea40008000600 */
[----:B--2---:R-:W-:-:S13]  /*1170*/  PLOP3.LUT P0, PT, PT, PT, UP0, 0x80, 0x0 ;  /* 0x000000000000781c */ /* 0x004fda0003f0f008 */
[----:B------:R-:W-:Y:S05]  /*1180*/  @!P0 BRA `(.L_x_9) ;  /* 0xfffffffc00f08947 */ /* 0x000fea000383ffff */
[----:B------:R-:W-:Y:S01]  /*1190*/  ULDC.64 UR4, c[0x0][0x598] ;  /* 0x0001660000047ab9 */ /* 0x000fe20000000a00 */
[----:B------:R-:W-:Y:S01]  /*11a0*/  ULDC.64 UR16, c[0x0][0x208] ;  /* 0x0000820000107ab9 */ /* 0x000fe20000000a00 */
[----:B------:R-:W-:-:S04]  /*11b0*/  ISETP.NE.U32.AND P0, PT, RZ, UR4, PT ;  /* 0x00000004ff007c0c */ /* 0x000fc8000bf05070 */
[----:B------:R-:W-:-:S13]  /*11c0*/  ISETP.NE.AND.EX P0, PT, RZ, UR5, PT, P0 ;  /* 0x00000005ff007c0c */ /* 0x000fda000bf05300 */
[----:B------:R-:W-:Y:S05]  /*11d0*/  @!P0 BRA `(.L_x_12) ;  /* 0x0000000000208947 */ /* 0x000fea0003800000 */
[----:B-1----:R-:W1:Y:S02]  /*11e0*/  LDC.64 R2, c[0x0][0x598] ;  /* 0x00016600ff027b82 */ /* 0x002e640000000a00 */
[----:B-1----:R-:W2:Y:S02]  /*11f0*/  LDG.E.64 R2, desc[UR16][R2.64] ;  /* 0x0000001002027981 */ /* 0x002ea4000c1e1b00 */
[----:B--2---:R-:W-:-:S04]  /*1200*/  ISETP.NE.U32.AND P0, PT, R2, RZ, PT ;  /* 0x000000ff0200720c */ /* 0x004fc80003f05070 */
[----:B------:R-:W-:-:S13]  /*1210*/  ISETP.NE.AND.EX P0, PT, R3, RZ, PT, P0 ;  /* 0x000000ff0300720c */ /* 0x000fda0003f05300 */
[----:B------:R-:W-:Y:S05]  /*1220*/  @!P0 BRA `(.L_x_12) ;  /* 0x00000000000c8947 */ /* 0x000fea0003800000 */
[----:B------:R-:W2:Y:S02]  /*1230*/  LD.E R2, desc[UR16][R2.64] ;  /* 0x0000001002027980 */ /* 0x000ea4000c101900 */
[----:B--2---:R-:W-:Y:S01]  /*1240*/  R2UR UR20, R2 ;  /* 0x00000000021472ca */ /* 0x004fe200000e0000 */
[----:B------:R-:W-:-:S14]  /*1250*/  BRA `(.L_x_13) ;  /* 0x0000000000247947 */ /* 0x000fdc0003800000 */
.L_x_12:
[----:B------:R-:W-:Y:S02]  /*1260*/  ULDC.64 UR4, c[0x0][0x588] ;  /* 0x0001620000047ab9 */ /* 0x000fe40000000a00 */
[----:B------:R-:W-:-:S04]  /*1270*/  ISETP.NE.U32.AND P0, PT, RZ, UR4, PT ;  /* 0x00000004ff007c0c */ /* 0x000fc8000bf05070 */
[----:B------:R-:W-:-:S13]  /*1280*/  ISETP.NE.AND.EX P0, PT, RZ, UR5, PT, P0 ;  /* 0x00000005ff007c0c */ /* 0x000fda000bf05300 */
[----:B------:R-:W-:Y:S05]  /*1290*/  @!P0 BRA `(.L_x_14) ;  /* 0x0000000000108947 */ /* 0x000fea0003800000 */
[----:B-1----:R-:W1:Y:S02]  /*12a0*/  LDC.64 R2, c[0x0][0x588] ;  /* 0x00016200ff027b82 */ /* 0x002e640000000a00 */
[----:B-1----:R-:W2:Y:S02]  /*12b0*/  LDG.E R2, desc[UR16][R2.64] ;  /* 0x0000001002027981 */ /* 0x002ea4000c1e1900 */
[----:B--2---:R-:W-:Y:S01]  /*12c0*/  R2UR UR20, R2 ;  /* 0x00000000021472ca */ /* 0x004fe200000e0000 */
[----:B------:R-:W-:-:S14]  /*12d0*/  BRA `(.L_x_13) ;  /* 0x0000000000047947 */ /* 0x000fdc0003800000 */
.L_x_14:
[----:B------:R-:W-:-:S05]  /*12e0*/  ULDC UR20, c[0x0][0x580] ;  /* 0x0001600000147ab9 */ /* 0x000fca0000000800 */
.L_x_13:
[----:B------:R-:W-:Y:S02]  /*12f0*/  ULDC.64 UR4, c[0x0][0x5a0] ;  /* 0x0001680000047ab9 */ /* 0x000fe40000000a00 */
        /* <DEDUP_REMOVED lines=11> */
.L_x_15:
        /* <DEDUP_REMOVED lines=8> */
.L_x_17:
[----:B------:R-:W-:-:S05]  /*1430*/  ULDC UR21, c[0x0][0x584] ;  /* 0x0001610000157ab9 */ /* 0x000fca0000000800 */
.L_x_16:
[----:B------:R-:W-:-:S13]  /*1440*/  LOP3.LUT P0, RZ, R4, 0xff, RZ, 0xc0, !PT ;  /* 0x000000ff04ff7812 */ /* 0x000fda000780c0ff */
[----:B------:R-:W-:Y:S05]  /*1450*/  @!P0 EXIT ;  /* 0x000000000000894d */ /* 0x000fea0003800000 */
[----:B------:R-:W-:Y:S01]  /*1460*/  ULDC UR4, c[0x0][0x28c] ;  /* 0x0000a30000047ab9 */ /* 0x000fe20000000800 */
[----:B------:R-:W-:Y:S02]  /*1470*/  ULOP3.LUT UR23, UR13, 0x1, URZ, 0xfc, !UPT ;  /* 0x000000010d177892 */ /* 0x000fe4000f8efc3f */
[----:B------:R-:W-:-:S04]  /*1480*/  UIADD3 UR4, UR4, 0x1f, URZ ;  /* 0x0000001f04047890 */ /* 0x000fc8000fffe03f */
[----:B------:R-:W-:-:S04]  /*1490*/  USHF.R.S32.HI UR5, URZ, 0x1f, UR4 ;  /* 0x0000001f3f057899 */ /* 0x000fc80008011404 */
[----:B------:R-:W-:-:S03]  /*14a0*/  ULEA.HI UR5, UR5, UR4, URZ, 0x5 ;  /* 0x0000000405057291 */ /* 0x000fc6000f8f283f */
[----:B------:R-:W-:Y:S01]  /*14b0*/  UMOV UR4, URZ ;  /* 0x0000003f00047c82 */ /* 0x000fe20008000000 */
[----:B------:R-:W-:-:S03]  /*14c0*/  USHF.R.S32.HI UR12, URZ, 0x5, UR5 ;  /* 0x000000053f0c7899 */ /* 0x000fc60008011405 */
[----:B------:R-:W-:-:S09]  /*14d0*/  UMOV UR5, URZ ;  /* 0x0000003f00057c82 */ /* 0x000fd20008000000 */
.L_x_300:
[----:B-1----:R-:W1:Y:S01]  /*14e0*/  S2R R0, SR_TID.X ;  /* 0x0000000000007919 */ /* 0x002e620000002100 */
[----:B--2---:R-:W2:Y:S01]  /*14f0*/  S2UR UR11, SR_CgaCtaId ;  /* 0x00000000000b79c3 */ /* 0x004ea20000008800 */
[----:B------:R-:W-:Y:S01]  /*1500*/  UMOV UR14, 0x400 ;  /* 0x00000400000e7882 */ /* 0x000fe20000000000 */
[----:B------:R-:W-:Y:S01]  /*1510*/  UMOV UR6, URZ ;  /* 0x0000003f00067c82 */ /* 0x000fe20008000000 */
[----:B------:R-:W-:Y:S01]  /*1520*/  STL [R1+0x74], RZ ;  /* 0x000074ff01007387 */ /* 0x000fe20000100800 */
[----:B------:R-:W-:Y:S01]  /*1530*/  UMOV UR7, URZ ;  /* 0x0000003f00077c82 */ /* 0x000fe20008000000 */
[----:B------:R-:W-:Y:S01]  /*1540*/  UMOV UR8, URZ ;  /* 0x0000003f00087c82 */ /* 0x000fe20008000000 */
[----:B------:R-:W-:Y:S01]  /*1550*/  UMOV UR18, UR5 ;  /* 0x0000000500127c82 */ /* 0x000fe20008000000 */
[----:B------:R-:W-:Y:S01]  /*1560*/  STL [R1+0x70], RZ ;  /* 0x000070ff01007387 */ /* 0x000fe20000100800 */
[----:B---3--:R-:W3:Y:S01]  /*1570*/  LDC R2, c[0x0][0x28c] ;  /* 0x0000a300ff027b82 */ /* 0x008ee20000000800 */
[----:B------:R-:W-:-:S02]  /*1580*/  CS2R R4, SRZ ;  /* 0x0000000000047805 */ /* 0x000fc4000001ff00 */
[----:B------:R-:W-:Y:S01]  /*1590*/  CS2R R6, SRZ ;  /* 0x0000000000067805 */ /* 0x000fe2000001ff00 */
[----:B------:R-:W-:Y:S01]  /*15a0*/  STL [R1+0x6c], RZ ;  /* 0x00006cff01007387 */ /* 0x000fe20000100800 */
[----:B------:R-:W-:Y:S02]  /*15b0*/  CS2R R8, SRZ ;  /* 0x0000000000087805 */ /* 0x000fe4000001ff00 */
[----:B------:R-:W-:Y:S02]  /*15c0*/  CS2R R10, SRZ ;  /* 0x00000000000a7805 */ /* 0x000fe4000001ff00 */
[----:B------:R-:W-:Y:S01]  /*15d0*/  CS2R R12, SRZ ;  /* 0x00000000000c7805 */ /* 0x000fe2000001ff00 */
[----:B------:R-:W-:Y:S01]  /*15e0*/  STL [R1+0x68], RZ ;  /* 0x000068ff01007387 */ /* 0x000fe20000100800 */
[----:B------:R-:W-:Y:S02]  /*15f0*/  CS2R R14, SRZ ;  /* 0x00000000000e7805 */ /* 0x000fe4000001ff00 */
[----:B------:R-:W-:-:S02]  /*1600*/  CS2R R16, SRZ ;  /* 0x0000000000107805 */ /* 0x000fc4000001ff00 */
[----:B0-----:R-:W-:Y:S01]  /*1610*/  CS2R R18, SRZ ;  /* 0x0000000000127805 */ /* 0x001fe2000001ff00 */
[----:B------:R-:W-:Y:S01]  /*1620*/  STL [R1+0x64], RZ ;  /* 0x000064ff01007387 */ /* 0x000fe20000100800 */
[----:B------:R-:W-:Y:S02]  /*1630*/  CS2R R20, SRZ ;  /* 0x0000000000147805 */ /* 0x000fe4000001ff00 */
[----:B------:R-:W-:Y:S02]  /*1640*/  CS2R R22, SRZ ;  /* 0x0000000000167805 */ /* 0x000fe4000001ff00 */
[----:B------:R-:W-:Y:S01]  /*1650*/  CS2R R152, SRZ ;  /* 0x0000000000987805 */ /* 0x000fe2000001ff00 */
[----:B------:R-:W-:Y:S01]  /*1660*/  STL [R1+0x60], RZ ;  /* 0x000060ff01007387 */ /* 0x000fe20000100800 */
[----:B--2---:R-:W-:Y:S01]  /*1670*/  ULEA UR14, UR11, UR14, 0x18 ;  /* 0x0000000e0b0e7291 */ /* 0x004fe2000f8ec03f */
[----:B------:R-:W-:Y:S02]  /*1680*/  CS2R R154, SRZ ;  /* 0x00000000009a7805 */ /* 0x000fe4000001ff00 */
[----:B------:R-:W-:Y:S01]  /*1690*/  CS2R R156, SRZ ;  /* 0x00000000009c7805 */ /* 0x000fe2000001ff00 */
[----:B------:R-:W-:Y:S01]  /*16a0*/  STL [R1+0x5c], RZ ;  /* 0x00005cff01007387 */ /* 0x000fe20000100800 */
[----:B------:R-:W-:-:S02]  /*16b0*/  CS2R R158, SRZ ;  /* 0x00000000009e7805 */ /* 0x000fc4000001ff00 */
[----:B------:R-:W-:Y:S02]  /*16c0*/  CS2R R160, SRZ ;  /* 0x0000000000a07805 */ /* 0x000fe4000001ff00 */
[----:B------:R-:W-:Y:S02]  /*16d0*/  CS2R R162, SRZ ;  /* 0x0000000000a27805 */ /* 0x000fe4000001ff00 */
[----:B-1----:R-:W-:Y:S01]  /*16e0*/  LOP3.LUT R0, R0, 0x80, RZ, 0xc0, !PT ;  /* 0x0000008000007812 */ /* 0x002fe200078ec0ff */
[----:B------:R-:W-:Y:S01]  /*16f0*/  STL [R1+0x58], RZ ;  /* 0x000058ff01007387 */ /* 0x000fe20000100800 */
[----:B---3--:R-:W-:Y:S02]  /*1700*/  ISETP.GE.AND P0, PT, R2, 0x1, PT ;  /* 0x000000010200780c */ /* 0x008fe40003f06270 */
[----:B------:R-:W-:Y:S02]  /*1710*/  CS2R R2, SRZ ;  /* 0x0000000000027805 */ /* 0x000fe4000001ff00 */
[----:B------:R-:W-:Y:S01]  /*1720*/  SHF.R.U32.HI R0, RZ, 0x7, R0 ;  /* 0x00000007ff007819 */ /* 0x000fe20000011600 */
[----:B------:R-:W-:Y:S01]  /*1730*/  STL [R1+0x54], RZ ;  /* 0x000054ff01007387 */ /* 0x000fe20000100800 */
[----:B------:R-:W-:-:S02]  /*1740*/  CS2R R164, SRZ ;  /* 0x0000000000a47805 */ /* 0x000fc4000001ff00 */
[----:B------:R-:W-:Y:S02]  /*1750*/  CS2R R166, SRZ ;  /* 0x0000000000a67805 */ /* 0x000fe4000001ff00 */
[----:B------:R-:W-:Y:S01]  /*1760*/  CS2R R168, SRZ ;  /* 0x0000000000a87805 */ /* 0x000fe2000001ff00 */
[----:B------:R-:W-:Y:S01]  /*1770*/  STL [R1+0x50], RZ ;  /* 0x000050ff01007387 */ /* 0x000fe20000100800 */
[----:B------:R-:W-:Y:S02]  /*1780*/  CS2R R170, SRZ ;  /* 0x0000000000aa7805 */ /* 0x000fe4000001ff00 */
[----:B------:R-:W-:Y:S02]  /*1790*/  CS2R R172, SRZ ;  /* 0x0000000000ac7805 */ /* 0x000fe4000001ff00 */
[----:B------:R-:W-:Y:S01]  /*17a0*/  CS2R R174, SRZ ;  /* 0x0000000000ae7805 */ /* 0x000fe2000001ff00 */
[----:B------:R-:W0:Y:S01]  /*17b0*/  SHFL.IDX PT, R0, R0, RZ, 0x1f ;  /* 0x00001fff00007589 */ /* 0x000e2200000e0000 */
[----:B------:R-:W-:-:S02]  /*17c0*/  CS2R R176, SRZ ;  /* 0x0000000000b07805 */ /* 0x000fc4000001ff00 */
[----:B------:R-:W-:Y:S02]  /*17d0*/  CS2R R178, SRZ ;  /* 0x0000000000b27805 */ /* 0x000fe4000001ff00 */
[----:B------:R-:W-:Y:S01]  /*17e0*/  CS2R R180, SRZ ;  /* 0x0000000000b47805 */ /* 0x000fe2000001ff00 */
[----:B------:R1:W-:Y:S01]  /*17f0*/  STL [R1+0x4c], RZ ;  /* 0x00004cff01007387 */ /* 0x0003e20000100800 */
[----:B------:R-:W-:Y:S02]  /*1800*/  CS2R R182, SRZ ;  /* 0x0000000000b67805 */ /* 0x000fe4000001ff00 */
[----:B------:R-:W-:Y:S02]  /*1810*/  CS2R R184, SRZ ;  /* 0x0000000000b87805 */ /* 0x000fe4000001ff00 */
[----:B------:R-:W-:Y:S01]  /*1820*/  CS2R R186, SRZ ;  /* 0x0000000000ba7805 */ /* 0x000fe2000001ff00 */
[----:B------:R1:W-:Y:S01]  /*1830*/  STL [R1+0x48], RZ ;  /* 0x000048ff01007387 */ /* 0x0003e20000100800 */
        /* <DEDUP_REMOVED lines=14> */
[----:B------:R-:W-:Y:S02]  /*1920*/  CS2R R210, SRZ ;  /* 0x0000000000d27805 */ /* 0x000fe4000001ff00 */
[----:B0-----:R-:W-:Y:S01]  /*1930*/  R2UR UR9, R0 ;  /* 0x00000000000972ca */ /* 0x001fe200000e0000 */
[----:B------:R1:W-:Y:S01]  /*1940*/  STL [R1+0x38], RZ ;  /* 0x000038ff01007387 */ /* 0x0003e20000100800 */
[----:B------:R-:W-:Y:S01]  /*1950*/  IMAD.MOV.U32 R0, RZ, RZ, RZ ;  /* 0x000000ffff007224 */ /* 0x000fe200078e00ff */
[----:B------:R-:W-:-:S02]  /*1960*/  CS2R R212, SRZ ;  /* 0x0000000000d47805 */ /* 0x000fc4000001ff00 */
[----:B------:R-:W-:Y:S01]  /*1970*/  CS2R R214, SRZ ;  /* 0x0000000000d67805 */ /* 0x000fe2000001ff00 */
[----:B------:R1:W-:Y:S01]  /*1980*/  STL [R1+0x34], RZ ;  /* 0x000034ff01007387 */ /* 0x0003e20000100800 */
[----:B------:R-:W-:Y:S02]  /*1990*/  CS2R R216, SRZ ;  /* 0x0000000000d87805 */ /* 0x000fe4000001ff00 */
[----:B------:R-:W-:Y:S02]  /*19a0*/  CS2R R218, SRZ ;  /* 0x0000000000da7805 */ /* 0x000fe4000001ff00 */
[----:B------:R-:W-:Y:S01]  /*19b0*/  CS2R R220, SRZ ;  /* 0x0000000000dc7805 */ /* 0x000fe2000001ff00 */
[----:B------:R1:W-:Y:S01]  /*19c0*/  STL [R1+0x30], RZ ;  /* 0x000030ff01007387 */ /* 0x0003e20000100800 */
[----:B------:R-:W-:Y:S02]  /*19d0*/  CS2R R222, SRZ ;  /* 0x0000000000de7805 */ /* 0x000fe4000001ff00 */
[----:B------:R-:W-:Y:S01]  /*19e0*/  CS2R R224, SRZ ;  /* 0x0000000000e07805 */ /* 0x000fe2000001ff00 */
[----:B------:R-:W-:Y:S01]  /*19f0*/  IMAD.MOV.U32 R226, RZ, RZ, RZ ;  /* 0x000000ffffe27224 */ /* 0x000fe200078e00ff */
[----:B------:R1:W-:Y:S01]  /*1a00*/  STL [R1+0x2c], RZ ;  /* 0x00002cff01007387 */ /* 0x0003e20000100800 */
[----:B------:R-:W-:Y:S01]  /*1a10*/  ULEA.HI UR10, UR9, UR9, URZ, 0x1 ;  /* 0x00000009090a7291 */ /* 0x000fe2000f8f083f */
[----:B------:R-:W-:Y:S01]  /*1a20*/  IMAD.U32 R227, RZ, RZ, UR4 ;  /* 0x00000004ffe37e24 */ /* 0x000fe2000f8e00ff */
[----:B------:R-:W-:Y:S01]  /*1a30*/  CS2R R88, SRZ ;  /* 0x0000000000587805 */ /* 0x000fe2000001ff00 */
[----:B------:R1:W-:Y:S01]  /*1a40*/  STL [R1+0x28], RZ ;  /* 0x000028ff01007387 */ /* 0x0003e20000100800 */
[----:B------:R-:W-:Y:S01]  /*1a50*/  ULOP3.LUT UR10, UR10, 0x1ffffe, URZ, 0xc0, !UPT ;  /* 0x001ffffe0a0a7892 */ /* 0x000fe2000f8ec03f */
[----:B------:R-:W-:-:S02]  /*1a60*/  CS2R R90, SRZ ;  /* 0x00000000005a7805 */ /* 0x000fc4000001ff00 */
[----:B------:R-:W-:Y:S01]  /*1a70*/  CS2R R92, SRZ ;  /* 0x00000000005c7805 */ /* 0x000fe2000001ff00 */
[----:B------:R1:W-:Y:S01]  /*1a80*/  STL [R1+0x24], RZ ;  /* 0x000024ff01007387 */ /* 0x0003e20000100800 */
[----:B------:R-:W-:Y:S01]  /*1a90*/  UIADD3 UR10, UR9, -UR10, URZ ;  /* 0x8000000a090a7290 */ /* 0x000fe2000fffe03f */
[----:B------:R-:W-:Y:S02]  /*1aa0*/  CS2R R94, SRZ ;  /* 0x00000000005e7805 */ /* 0x000fe4000001ff00 */
[----:B------:R-:W-:Y:S01]  /*1ab0*/  CS2R R96, SRZ ;  /* 0x0000000000607805 */ /* 0x000fe2000001ff00 */
[----:B------:R1:W-:Y:S01]  /*1ac0*/  STL [R1+0x20], RZ ;  /* 0x000020ff01007387 */ /* 0x0003e20000100800 */
[----:B------:R-:W-:Y:S01]  /*1ad0*/  ULEA UR10, UR10, UR14, 0xb ;  /* 0x0000000e0a0a7291 */ /* 0x000fe2000f8e583f */
[----:B------:R-:W-:Y:S02]  /*1ae0*/  CS2R R98, SRZ ;  /* 0x0000000000627805 */ /* 0x000fe4000001ff00 */
[----:B------:R-:W-:Y:S01]  /*1af0*/  CS2R R100, SRZ ;  /* 0x0000000000647805 */ /* 0x000fe2000001ff00 */
[----:B------:R1:W-:Y:S01]  /*1b00*/  STL [R1+0x1c], RZ ;  /* 0x00001cff01007387 */ /* 0x0003e20000100800 */
[----:B------:R-:W-:Y:S01]  /*1b10*/  UIADD3 UR10, UR10, 0x200, URZ ;  /* 0x000002000a0a7890 */ /* 0x000fe2000fffe03f */
[----:B------:R-:W-:-:S02]  /*1b20*/  CS2R R102, SRZ ;  /* 0x0000000000667805 */ /* 0x000fc4000001ff00 */
[----:B------:R-:W-:Y:S01]  /*1b30*/  CS2R R104, SRZ ;  /* 0x0000000000687805 */ /* 0x000fe2000001ff00 */
[----:B------:R1:W-:Y:S01]  /*1b40*/  STL [R1+0x18], RZ ;  /* 0x000018ff01007387 */ /* 0x0003e20000100800 */
[----:B------:R-:W-:Y:S01]  /*1b50*/  USHF.R.U32.HI UR10, URZ, 0x4, UR10 ;  /* 0x000000043f0a7899 */ /* 0x000fe2000801160a */
[----:B------:R-:W-:Y:S02]  /*1b60*/  CS2R R106, SRZ ;  /* 0x00000000006a7805 */ /* 0x000fe4000001ff00 */
[----:B------:R-:W-:Y:S01]  /*1b70*/  CS2R R108, SRZ ;  /* 0x00000000006c7805 */ /* 0x000fe2000001ff00 */
[----:B------:R1:W-:Y:S01]  /*1b80*/  STL [R1+0x14], RZ ;  /* 0x000014ff01007387 */ /* 0x0003e20000100800 */
[----:B------:R-:W-:Y:S01]  /*1b90*/  ULOP3.LUT UR15, UR10, 0x3fff, URZ, 0xc0, !UPT ;  /* 0x00003fff0a0f7892 */ /* 0x000fe2000f8ec03f */
        /* <DEDUP_REMOVED lines=18> */
[----:B------:R1:W-:Y:S01]  /*1cc0*/  STL [R1], RZ ;  /* 0x000000ff01007387 */ /* 0x0003e20000100800 */
[----:B------:R-:W-:-:S02]  /*1cd0*/  CS2R R138, SRZ ;  /* 0x00000000008a7805 */ /* 0x000fc4000001ff00 */
[----:B------:R-:W-:Y:S02]  /*1ce0*/  CS2R R140, SRZ ;  /* 0x00000000008c7805 */ /* 0x000fe4000001ff00 */
[----:B------:R-:W-:Y:S02]  /*1cf0*/  CS2R R142, SRZ ;  /* 0x00000000008e7805 */ /* 0x000fe4000001ff00 */
[----:B------:R-:W-:Y:S02]  /*1d00*/  CS2R R144, SRZ ;  /* 0x0000000000907805 */ /* 0x000fe4000001ff00 */
[----:B------:R-:W-:Y:S02]  /*1d10*/  CS2R R146, SRZ ;  /* 0x0000000000927805 */ /* 0x000fe4000001ff00 */
[----:B------:R-:W-:Y:S02]  /*1d20*/  CS2R R148, SRZ ;  /* 0x0000000000947805 */ /* 0x000fe4000001ff00 */
[----:B------:R-:W-:-:S02]  /*1d30*/  CS2R R150, SRZ ;  /* 0x0000000000967805 */ /* 0x000fc4000001ff00 */
[----:B------:R-:W-:Y:S02]  /*1d40*/  CS2R R24, SRZ ;  /* 0x0000000000187805 */ /* 0x000fe4000001ff00 */
[----:B------:R-:W-:Y:S02]  /*1d50*/  CS2R R26, SRZ ;  /* 0x00000000001a7805 */ /* 0x000fe4000001ff00 */
[----:B------:R-:W-:Y:S02]  /*1d60*/  CS2R R28, SRZ ;  /* 0x00000000001c7805 */ /* 0x000fe4000001ff00 */
[----:B----4-:R-:W-:Y:S02]  /*1d70*/  CS2R R30, SRZ ;  /* 0x00000000001e7805 */ /* 0x010fe4000001ff00 */
[----:B------:R-:W-:Y:S02]  /*1d80*/  CS2R R32, SRZ ;  /* 0x0000000000207805 */ /* 0x000fe4000001ff00 */
        /* <DEDUP_REMOVED lines=26> */
[----:B------:R-:W-:Y:S01]  /*1f30*/  CS2R R86, SRZ ;  /* 0x0000000000567805 */ /* 0x000fe2000001ff00 */
[----:B-1----:R-:W-:Y:S06]  /*1f40*/  @!P0 BRA `(.L_x_18) ;  /* 0x0000001000608947 */ /* 0x002fec0003800000 */
[----:B------:R-:W-:-:S06]  /*1f50*/  UISETP.NE.AND UP0, UPT, UR23, 0x3, UPT ;  /* 0x000000031700788c */ /* 0x000fcc000bf05270 */
[----:B------:R-:W-:-:S13]  /*1f60*/  PLOP3.LUT P1, PT, PT, PT, UP0, 0x80, 0x0 ;  /* 0x000000000000781c */ /* 0x000fda0003f2f008 */
[----:B------:R-:W-:Y:S05]  /*1f70*/  @!P1 BRA `(.L_x_19) ;  /* 0x0000000000049947 */ /* 0x000fea0003800000 */
[----:B------:R-:W-:Y:S01]  /*1f80*/  BPT.TRAP 0x1 ;  /* 0x000000040000795c */ /* 0x000fe20000300000 */
.L_x_19:
[----:B------:R-:W-:Y:S01]  /*1f90*/  ULEA UR7, UR5, UR14, 0x3 ;  /* 0x0000000e05077291 */ /* 0x000fe2000f8e183f */
[----:B------:R-:W-:-:S05]  /*1fa0*/  IMAD.U32 R0, RZ, RZ, UR4 ;  /* 0x00000004ff007e24 */ /* 0x000fca000f8e00ff */
[----:B------:R-:W-:-:S04]  /*1fb0*/  SHF.L.U32 R0, R0, 0x1f, RZ ;  /* 0x0000001f00007819 */ /* 0x000fc800000006ff */
[----:B------:R0:W1:Y:S01]  /*1fc0*/  SYNCS.PHASECHK.TRANS64.TRYWAIT P0, [UR7], R0 ;  /* 0x00000000ff0075a7 */ /* 0x0000620008000147 */
[----:B------:R-:W-:Y:S05]  /*1fd0*/  @!P1 BRA `(.L_x_20) ;  /* 0x0000000000049947 */ /* 0x000fea0003800000 */
[----:B------:R-:W-:Y:S01]  /*1fe0*/  BPT.TRAP 0x1 ;  /* 0x000000040000795c */ /* 0x000fe20000300000 */
.L_x_20:
[----:B------:R2:W-:Y:S01]  /*1ff0*/  STL [R1+0x74], RZ ;  /* 0x000074ff01007387 */ /* 0x0005e20000100800 */
[----:B------:R-:W-:Y:S01]  /*2000*/  UMOV UR6, 0x1 ;  /* 0x0000000100067882 */ /* 0x000fe20000000000 */
[----:B-1----:R-:W-:Y:S05]  /*2010*/  @P0 BRA `(.L_x_21) ;  /* 0x0000000000080947 */ /* 0x002fea0003800000 */
[----:B------:R-:W1:Y:S02]  /*2020*/  SYNCS.PHASECHK.TRANS64.TRYWAIT P0, [UR7], R0 ;  /* 0x00000000ff0075a7 */ /* 0x000e640008000147 */
[----:B-1----:R-:W-:Y:S05]  /*2030*/  @!P0 BRA `(.L_x_22) ;  /* 0x000000ec005c8947 */ /* 0x002fea0003800000 */
.L_x_21:
[----:B------:R3:W-:Y:S01]  /*2040*/  STL [R1+0x70], RZ ;  /* 0x000070ff01007387 */ /* 0x0007e20000100800 */
[----:B------:R-:W-:Y:S01]  /*2050*/  UIADD3 UR7, UR14, 0x24200, URZ ;  /* 0x000242000e077890 */ /* 0x000fe2000fffe03f */
[----:B------:R-:W-:Y:S01]  /*2060*/  WARPGROUP.ARRIVE ;  /* 0x00000000000079c5 */ /* 0x000fe20000000000 */
[----:B------:R-:W-:Y:S01]  /*2070*/  ULOP3.LUT UR8, UR15, 0x10000, URZ, 0xfc, !UPT ;  /* 0x000100000f087892 */ /* 0x000fe2000f8efc3f */
[----:B------:R3:W-:Y:S01]  /*2080*/  STL [R1+0x6c], RZ ;  /* 0x00006cff01007387 */ /* 0x0007e20000100800 */
[----:B------:R-:W-:Y:S01]  /*2090*/  USHF.R.U32.HI UR7, URZ, 0x4, UR7 ;  /* 0x000000043f077899 */ /* 0x000fe20008011607 */
[----:B01----:R-:W-:Y:S01]  /*20a0*/  IMAD.MOV.U32 R0, RZ, RZ, RZ ;  /* 0x000000ffff007224 */ /* 0x003fe200078e00ff */
[----:B------:R-:W-:Y:S01]  /*20b0*/  ULEA UR8, UR5, UR8, 0x9 ;  /* 0x0000000805087291 */ /* 0x000fe2000f8e483f */
[----:B------:R3:W-:Y:S01]  /*20c0*/  STL [R1+0x68], RZ ;  /* 0x000068ff01007387 */ /* 0x0007e20000100800 */
[----:B------:R-:W-:Y:S01]  /*20d0*/  ULOP3.LUT UR7, UR7, 0x3fff, URZ, 0xc0, !UPT ;  /* 0x00003fff07077892 */ /* 0x000fe2000f8ec03f */
[----:B------:R-:W-:Y:S01]  /*20e0*/  CS2R R2, SRZ ;  /* 0x0000000000027805 */ /* 0x000fe2000001ff00 */
[----:B------:R-:W-:Y:S01]  /*20f0*/  UMOV UR9, 0xc0000010 ;  /* 0xc000001000097882 */ /* 0x000fe20000000000 */
[----:B------:R3:W-:Y:S01]  /*2100*/  STL [R1+0x64], RZ ;  /* 0x000064ff01007387 */ /* 0x0007e20000100800 */
[----:B------:R-:W-:Y:S01]  /*2110*/  ULOP3.LUT UR7, UR7, 0x10000, URZ, 0xfc, !UPT ;  /* 0x0001000007077892 */ /* 0x000fe2000f8efc3f */
[----:B------:R-:W-:Y:S01]  /*2120*/  CS2R R4, SRZ ;  /* 0x0000000000047805 */ /* 0x000fe2000001ff00 */
[----:B------:R-:W-:Y:S01]  /*2130*/  UMOV UR11, 0xc0000010 ;  /* 0xc0000010000b7882 */ /* 0x000fe20000000000 */
[----:B------:R3:W-:Y:S01]  /*2140*/  STL [R1+0x60], RZ ;  /* 0x000060ff01007387 */ /* 0x0007e20000100800 */
[----:B------:R-:W-:Y:S01]  /*2150*/  ULEA UR10, UR5, UR7, 0x8 ;  /* 0x00000007050a7291 */ /* 0x000fe2000f8e403f */
[----:B------:R-:W-:-:S02]  /*2160*/  CS2R R6, SRZ ;  /* 0x0000000000067805 */ /* 0x000fc4000001ff00 */
[----:B------:R-:W-:Y:S01]  /*2170*/  CS2R R8, SRZ ;  /* 0x0000000000087805 */ /* 0x000fe2000001ff00 */
[----:B------:R3:W-:Y:S01]  /*2180*/  STL [R1+0x5c], RZ ;  /* 0x00005cff01007387 */ /* 0x0007e20000100800 */
[----:B------:R-:W-:Y:S01]  /*2190*/  ULDC UR7, c[0x0][0x50c] ;  /* 0x0001430000077ab9 */ /* 0x000fe20000000800 */
[----:B------:R-:W-:Y:S01]  /*21a0*/  CS2R R10, SRZ ;  /* 0x00000000000a7805 */ /* 0x000fe2000001ff00 */
[----:B------:R-:W-:Y:S01]  /*21b0*/  UISETP.NE.AND UP0, UPT, UR7, 0x1, UPT ;  /* 0x000000010700788c */ /* 0x000fe2000bf05270 */
[----:B------:R3:W-:Y:S01]  /*21c0*/  STL [R1+0x58], RZ ;  /* 0x000058ff01007387 */ /* 0x0007e20000100800 */
[----:B------:R-:W-:Y:S01]  /*21d0*/  CS2R R12, SRZ ;  /* 0x00000000000c7805 */ /* 0x000fe2000001ff00 */
[----:B------:R-:W-:Y:S01]  /*21e0*/  QGMMA.64x128x32.F32.E4M3.E4M3 R88, gdesc[UR8], RZ, !UPT ;  /* 0x01e00000085879f3 */ /* 0x000fe2000c7008ff */
[----:B------:R-:W-:Y:S01]  /*21f0*/  USEL UR7, URZ, 0x1, UP0 ;  /* 0x000000013f077887 */ /* 0x000fe20008000000 */
[----:B------:R3:W-:Y:S01]  /*2200*/  STL [R1+0x54], RZ ;  /* 0x000054ff01007387 */ /* 0x0007e20000100800 */
[----:B------:R-:W-:Y:S01]  /*2210*/  UIADD3 UR8, UR8, 0x100, URZ ;  /* 0x0000010008087890 */ /* 0x000fe2000fffe03f */
[----:B------:R-:W-:Y:S01]  /*2220*/  CS2R R14, SRZ ;  /* 0x00000000000e7805 */ /* 0x000fe2000001ff00 */
[----:B------:R-:W-:Y:S01]  /*2230*/  UMOV UR9, 0xc0000010 ;  /* 0xc000001000097882 */ /* 0x000fe20000000000 */
[----:B------:R3:W-:Y:S01]  /*2240*/  STL [R1+0x50], RZ ;  /* 0x000050ff01007387 */ /* 0x0007e20000100800 */
[----:B------:R-:W-:-:S02]  /*2250*/  ISETP.NE.AND P0, PT, RZ, UR7, PT ;  /* 0x00000007ff007c0c */ /* 0x000fc4000bf05270 */
[----:B------:R-:W-:Y:S02]  /*2260*/  CS2R R16, SRZ ;  /* 0x0000000000107805 */ /* 0x000fe4000001ff00 */
[----:B------:R-:W-:Y:S01]  /*2270*/  CS2R R18, SRZ ;  /* 0x0000000000127805 */ /* 0x000fe2000001ff00 */
[----:B------:R3:W-:Y:S01]  /*2280*/  STL [R1+0x4c], RZ ;  /* 0x00004cff01007387 */ /* 0x0007e20000100800 */
[----:B------:R-:W-:Y:S01]  /*2290*/  CS2R R20, SRZ ;  /* 0x0000000000147805 */ /* 0x000fe2000001ff00 */
[----:B------:R-:W-:Y:S01]  /*22a0*/  QGMMA.64x128x32.F32.E4M3.E4M3 R24, gdesc[UR8], RZ, !UPT, gsb0 ;  /* 0x01e00000081879f3 */ /* 0x000fe2000c0008ff */
[----:B------:R-:W-:Y:S01]  /*22b0*/  CS2R R22, SRZ ;  /* 0x0000000000167805 */ /* 0x000fe2000001ff00 */
[----:B------:R3:W-:Y:S01]  /*22c0*/  STL [R1+0x48], RZ ;  /* 0x000048ff01007387 */ /* 0x0007e20000100800 */
[----:B------:R-:W-:Y:S02]  /*22d0*/  CS2R R152, SRZ ;  /* 0x0000000000987805 */ /* 0x000fe4000001ff00 */
        /* <DEDUP_REMOVED lines=47> */
[----:B------:R-:W-:Y:S01]  /*25d0*/  CS2R R224, SRZ ;  /* 0x0000000000e07805 */ /* 0x000fe2000001ff00 */
[----:B------:R-:W-:Y:S02]  /*25e0*/  IMAD.MOV.U32 R226, RZ, RZ, RZ ;  /* 0x000000ffffe27224 */ /* 0x000fe400078e00ff */
[----:B------:R3:W-:Y:S04]  /*25f0*/  STL [R1+0x14], RZ ;  /* 0x000014ff01007387 */ /* 0x0007e80000100800 */
[----:B------:R3:W-:Y:S04]  /*2600*/  STL [R1+0x10], RZ ;  /* 0x000010ff01007387 */ /* 0x0007e80000100800 */
[----:B------:R3:W-:Y:S04]  /*2610*/  STL [R1+0xc], RZ ;  /* 0x00000cff01007387 */ /* 0x0007e80000100800 */
[----:B------:R3:W-:Y:S04]  /*2620*/  STL [R1+0x8], RZ ;  /* 0x000008ff01007387 */ /* 0x0007e80000100800 */
[----:B------:R3:W-:Y:S04]  /*2630*/  STL [R1+0x4], RZ ;  /* 0x000004ff01007387 */ /* 0x0007e80000100800 */
[----:B------:R3:W-:Y:S01]  /*2640*/  STL [R1], RZ ;  /* 0x000000ff01007387 */ /* 0x0007e20000100800 */
[----:B------:R-:W-:Y:S05]  /*2650*/  @!P0 BRA `(.L_x_23) ;  /* 0x0000000800808947 */ /* 0x000fea0003800000 */
[----:B------:R-:W-:Y:S02]  /*2660*/  WARPGROUP.DEPBAR.LE gsb0, 0x0 ;  /* 0x00008000000079c5 */ /* 0x000fe40000010000 */
[----:B------:R-:W-:-:S01]  /*2670*/  FADD R227, RZ, R58 ;  /* 0x0000003affe37221 */ /* 0x000fc20000000000 */
[----:B------:R-:W-:Y:S01]  /*2680*/  FADD R226, RZ, R88 ;  /* 0x00000058ffe27221 */ /* 0x000fe20000000000 */
[----:B------:R-:W-:-:S01]  /*2690*/  FADD R225, RZ, R89 ;  /* 0x00000059ffe17221 */ /* 0x000fc20000000000 */
[----:B------:R-:W-:Y:S01]  /*26a0*/  FADD R224, RZ, R90 ;  /* 0x0000005affe07221 */ /* 0x000fe20000000000 */
[----:B------:R-:W-:-:S01]  /*26b0*/  FADD R223, RZ, R91 ;  /* 0x0000005bffdf7221 */ /* 0x000fc20000000000 */
[----:B------:R0:W-:Y:S01]  /*26c0*/  STL [R1], R227 ;  /* 0x000000e301007387 */ /* 0x0001e20000100800 */
[----:B------:R-:W-:-:S01]  /*26d0*/  FADD R222, RZ, R92 ;  /* 0x0000005cffde7221 */ /* 0x000fc20000000000 */
[----:B------:R-:W-:Y:S01]  /*26e0*/  FADD R221, RZ, R93 ;  /* 0x0000005dffdd7221 */ /* 0x000fe20000000000 */
[----:B------:R-:W-:-:S01]  /*26f0*/  FADD R220, RZ, R94 ;  /* 0x0000005effdc7221 */ /* 0x000fc20000000000 */
[----:B------:R-:W-:Y:S01]  /*2700*/  FADD R219, RZ, R95 ;  /* 0x0000005fffdb7221 */ /* 0x000fe20000000000 */
[----:B------:R-:W-:-:S01]  /*2710*/  FADD R218, RZ, R96 ;  /* 0x00000060ffda7221 */ /* 0x000fc20000000000 */
[----:B------:R-:W-:Y:S01]  /*2720*/  FADD R217, RZ, R97 ;  /* 0x00000061ffd97221 */ /* 0x000fe20000000000 */
[----:B------:R-:W-:-:S01]  /*2730*/  FADD R216, RZ, R98 ;  /* 0x00000062ffd87221 */ /* 0x000fc20000000000 */
[----:B------:R-:W-:Y:S01]  /*2740*/  FADD R215, RZ, R99 ;  /* 0x00000063ffd77221 */ /* 0x000fe20000000000 */
[----:B------:R-:W-:-:S01]  /*2750*/  FADD R214, RZ, R100 ;  /* 0x00000064ffd67221 */ /* 0x000fc20000000000 */
[----:B0-----:R-:W-:Y:S01]  /*2760*/  FADD R227, RZ, R59 ;  /* 0x0000003bffe37221 */ /* 0x001fe20000000000 */
[----:B------:R-:W-:-:S01]  /*2770*/  FADD R213, RZ, R101 ;  /* 0x00000065ffd57221 */ /* 0x000fc20000000000 */
[----:B------:R-:W-:Y:S01]  /*2780*/  FADD R212, RZ, R102 ;  /* 0x00000066ffd47221 */ /* 0x000fe20000000000 */
[----:B------:R-:W-:-:S01]  /*2790*/  FADD R211, RZ, R103 ;  /* 0x00000067ffd37221 */ /* 0x000fc20000000000 */
[----:B------:R-:W-:Y:S01]  /*27a0*/  FADD R210, RZ, R104 ;  /* 0x00000068ffd27221 */ /* 0x000fe20000000000 */
[----:B------:R0:W-:Y:S01]  /*27b0*/  STL [R1+0x4], R227 ;  /* 0x000004e301007387 */ /* 0x0001e20000100800 */
        /* <DEDUP_REMOVED lines=93> */
[----:B------:R-:W-:Y:S01]  /*2d90*/  UMOV UR6, URZ ;  /* 0x0000003f00067c82 */ /* 0x000fe20008000000 */
[----:B0-----:R-:W-:-:S05]  /*2da0*/  FADD R227, RZ, R66 ;  /* 0x00000042ffe37221 */ /* 0x001fca0000000000 */
[----:B------:R0:W-:Y:S02]  /*2db0*/  STL [R1+0x20], R227 ;  /* 0x000020e301007387 */ /* 0x0001e40000100800 */
        /* <DEDUP_REMOVED lines=42> */
.L_x_23:
[----:B------:R-:W-:-:S04]  /*3060*/  UIADD3 UR18, UR5, 0x1, URZ ;  /* 0x0000000105127890 */ /* 0x000fc8000fffe03f */
[----:B------:R-:W-:-:S04]  /*3070*/  UISETP.NE.AND UP0, UPT, UR18, 0x12, UPT ;  /* 0x000000121200788c */ /* 0x000fc8000bf05270 */
[----:B------:R-:W-:Y:S02]  /*3080*/  USEL UR8, URZ, 0x1, UP0 ;  /* 0x000000013f087887 */ /* 0x000fe40008000000 */
[----:B------:R-:W-:Y:S02]  /*3090*/  USEL UR18, UR18, URZ, UP0 ;  /* 0x0000003f12127287 */ /* 0x000fe40008000000 */
[----:B------:R-:W-:-:S06]  /*30a0*/  ULOP3.LUT UR8, UR4, UR8, URZ, 0x3c, !UPT ;  /* 0x0000000804087292 */ /* 0x000fcc000f8e3c3f */
[----:B0-----:R-:W-:Y:S01]  /*30b0*/  IMAD.U32 R227, RZ, RZ, UR8 ;  /* 0x00000008ffe37e24 */ /* 0x001fe2000f8e00ff */
[----:B------:R-:W-:-:S06]  /*30c0*/  UMOV UR8, 0x1 ;  /* 0x0000000100087882 */ /* 0x000fcc0000000000 */
.L_x_18:
[----:B------:R-:W-:-:S04]  /*30d0*/  UISETP.LT.AND UP0, UPT, UR12, 0x1, UPT ;  /* 0x000000010c00788c */ /* 0x000fc8000bf01270 */
[----:B------:R-:W-:-:S04]  /*30e0*/  USEL UR9, UR12, 0x1, UP0 ;  /* 0x000000010c097887 */ /* 0x000fc80008000000 */
[----:B------:R-:W-:-:S04]  /*30f0*/  UIADD3 UR9, UR12, -UR9, URZ ;  /* 0x800000090c097290 */ /* 0x000fc8000fffe03f */
[----:B------:R-:W-:-:S06]  /*3100*/  UISETP.GE.AND UP0, UPT, UR9, 0x1, UPT ;  /* 0x000000010900788c */ /* 0x000fcc000bf06270 */
[----:B------:R-:W-:-:S13]  /*3110*/  PLOP3.LUT P0, PT, PT, PT, UP0, 0x80, 0x0 ;  /* 0x000000000000781c */ /* 0x000fda0003f0f008 */
[----:B------:R-:W-:Y:S05]  /*3120*/  @!P0 BRA `(.L_x_24) ;  /* 0x00000010009c8947 */ /* 0x000fea0003800000 */
[----:B------:R-:W-:Y:S01]  /*3130*/  IMAD.U32 R228, RZ, RZ, UR9 ;  /* 0x00000009ffe47e24 */ /* 0x000fe2000f8e00ff */
[----:B------:R-:W-:Y:S01]  /*3140*/  UMOV UR19, UR5 ;  /* 0x0000000500137c82 */ /* 0x000fe20008000000 */
[----:B------:R-:W-:-:S05]  /*3150*/  ULDC UR24, c[0x0][0x50c] ;  /* 0x0001430000187ab9 */ /* 0x000fca0000000800 */
.L_x_32:
[----:B------:R-:W-:-:S06]  /*3160*/  UISETP.NE.AND UP0, UPT, UR23, 0x3, UPT ;  /* 0x000000031700788c */ /* 0x000fcc000bf05270 */
[----:B------:R-:W-:-:S13]  /*3170*/  PLOP3.LUT P1, PT, PT, PT, UP0, 0x80, 0x0 ;  /* 0x000000000000781c */ /* 0x000fda0003f2f008 */
[----:B-1---5:R-:W-:Y:S05]  /*3180*/  @!P1 BRA `(.L_x_25) ;  /* 0x0000000000049947 */ /* 0x022fea0003800000 */
[----:B------:R-:W-:Y:S01]  /*3190*/  BPT.TRAP 0x1 ;  /* 0x000000040000795c */ /* 0x000fe20000300000 */
.L_x_25:
[----:B------:R-:W0:Y:S01]  /*31a0*/  S2UR UR9, SR_CgaCtaId ;  /* 0x00000000000979c3 */ /* 0x000e220000008800 */
[----:B------:R-:W-:Y:S01]  /*31b0*/  UMOV UR14, 0x400 ;  /* 0x00000400000e7882 */ /* 0x000fe20000000000 */
[----:B------:R-:W-:Y:S01]  /*31c0*/  SHF.L.U32 R229, R227, 0x1f, RZ ;  /* 0x0000001fe3e57819 */ /* 0x000fe200000006ff */
[----:B0-----:R-:W-:-:S04]  /*31d0*/  ULEA UR14, UR9, UR14, 0x18 ;  /* 0x0000000e090e7291 */ /* 0x001fc8000f8ec03f */
[----:B------:R-:W-:-:S09]  /*31e0*/  ULEA UR9, UR18, UR14, 0x3 ;  /* 0x0000000e12097291 */ /* 0x000fd2000f8e183f */
[----:B------:R0:W1:Y:S01]  /*31f0*/  SYNCS.PHASECHK.TRANS64.TRYWAIT P0, [UR9], R229 ;  /* 0x000000e5ff0075a7 */ /* 0x0000620008000149 */
[----:B------:R-:W-:Y:S05]  /*3200*/  @!P1 BRA `(.L_x_26) ;  /* 0x0000000000049947 */ /* 0x000fea0003800000 */
[----:B------:R-:W-:Y:S01]  /*3210*/  BPT.TRAP 0x1 ;  /* 0x000000040000795c */ /* 0x000fe20000300000 */
.L_x_26:
[----:B-1----:R-:W-:Y:S05]  /*3220*/  @P0 BRA `(.L_x_27) ;  /* 0x0000000000080947 */ /* 0x002fea0003800000 */
[----:B------:R-:W1:Y:S02]  /*3230*/  SYNCS.PHASECHK.TRANS64.TRYWAIT P0, [UR9], R229 ;  /* 0x000000e5ff0075a7 */ /* 0x000e640008000149 */
[----:B-1----:R-:W-:Y:S05]  /*3240*/  @!P0 BRA `(.L_x_28) ;  /* 0x000000d800f08947 */ /* 0x002fea0003800000 */
.L_x_27:
[----:B------:R-:W-:Y:S01]  /*3250*/  UIADD3 UR9, UR14, 0x24200, URZ ;  /* 0x000242000e097890 */ /* 0x000fe2000fffe03f */
[----:B------:R-:W-:Y:S01]  /*3260*/  WARPGROUP.ARRIVE ;  /* 0x00000000000079c5 */ /* 0x000fe20000000000 */
[----:B------:R-:W-:Y:S02]  /*3270*/  UISETP.NE.AND UP0, UPT, UR7, URZ, UPT ;  /* 0x0000003f0700728c */ /* 0x000fe4000bf05270 */
[----:B------:R-:W-:Y:S02]  /*3280*/  USHF.R.U32.HI UR9, URZ, 0x4, UR9 ;  /* 0x000000043f097899 */ /* 0x000fe40008011609 */
[----:B------:R-:W-:Y:S02]  /*3290*/  USEL UR8, UR8, URZ, !UP0 ;  /* 0x0000003f08087287 */ /* 0x000fe4000c000000 */
[----:B------:R-:W-:Y:S02]  /*32a0*/  ULOP3.LUT UR9, UR9, 0x3fff, URZ, 0xc0, !UPT ;  /* 0x00003fff09097892 */ /* 0x000fe4000f8ec03f */
[----:B------:R-:W-:-:S02]  /*32b0*/  ULOP3.LUT UR7, UR15, 0x10000, URZ, 0xfc, !UPT ;  /* 0x000100000f077892 */ /* 0x000fc4000f8efc3f */
[----:B------:R-:W-:Y:S02]  /*32c0*/  ULOP3.LUT UR9, UR9, 0x10000, URZ, 0xfc, !UPT ;  /* 0x0001000009097892 */ /* 0x000fe4000f8efc3f */
[----:B------:R-:W-:Y:S02]  /*32d0*/  UISETP.NE.U32.AND UP0, UPT, UR8, URZ, UPT ;  /* 0x0000003f0800728c */ /* 0x000fe4000bf05070 */
[----:B------:R-:W-:Y:S02]  /*32e0*/  ULEA UR8, UR18, UR7, 0x9 ;  /* 0x0000000712087291 */ /* 0x000fe4000f8e483f */
[----:B------:R-:W-:Y:S01]  /*32f0*/  ULEA UR10, UR18, UR9, 0x8 ;  /* 0x00000009120a7291 */ /* 0x000fe2000f8e403f */
[----:B------:R-:W-:Y:S02]  /*3300*/  UMOV UR11, 0xc0000010 ;  /* 0xc0000010000b7882 */ /* 0x000fe40000000000 */
[----:B------:R-:W-:Y:S01]  /*3310*/  UMOV UR9, 0xc0000010 ;  /* 0xc000001000097882 */ /* 0x000fe20000000000 */
[----:B------:R-:W-:-:S05]  /*3320*/  UIADD3 UR6, UR6, 0x1, URZ ;  /* 0x0000000106067890 */ /* 0x000fca000fffe03f */
[----:B------:R-:W-:Y:S01]  /*3330*/  QGMMA.64x128x32.F32.E4M3.E4M3 R88, gdesc[UR8], R88, UP0 ;  /* 0x01e00000085879f3 */ /* 0x000fe2000bf00858 */
[----:B------:R-:W-:Y:S01]  /*3340*/  UIADD3 UR8, UR8, 0x100, URZ ;  /* 0x0000010008087890 */ /* 0x000fe2000fffe03f */
[----:B------:R-:W-:-:S10]  /*3350*/  UMOV UR9, 0xc0000010 ;  /* 0xc000001000097882 */ /* 0x000fd40000000000 */
[----:B------:R-:W-:Y:S01]  /*3360*/  QGMMA.64x128x32.F32.E4M3.E4M3 R24, gdesc[UR8], R24, UP0, gsb0 ;  /* 0x01e00000081879f3 */ /* 0x000fe2000b800818 */
[----:B------:R-:W-:-:S04]  /*3370*/  UISETP.NE.AND UP0, UPT, UR6, UR24, UPT ;  /* 0x000000180600728c */ /* 0x000fc8000bf05270 */
[----:B------:R-:W-:-:S06]  /*3380*/  USEL UR7, URZ, 0x1, UP0 ;  /* 0x000000013f077887 */ /* 0x000fcc0008000000 */
[----:B------:R-:W-:Y:S01]  /*3390*/  ISETP.NE.AND P0, PT, RZ, UR7, PT ;  /* 0x00000007ff007c0c */ /* 0x000fe2000bf05270 */
[----:B------:R-:W-:-:S12]  /*33a0*/  WARPGROUP.DEPBAR.LE gsb0, 0x1 ;  /* 0x00008000000079c5 */ /* 0x000fd80000010100 */
[----:B------:R-:W-:Y:S05]  /*33b0*/  @!P0 BRA `(.L_x_29) ;  /* 0x0000000c00808947 */ /* 0x000fea0003800000 */
[----:B------:R-:W-:Y:S02]  /*33c0*/  WARPGROUP.DEPBAR.LE gsb0, 0x0 ;  /* 0x00008000000079c5 */ /* 0x000fe40000010000 */
[----:B------:R-:W-:-:S01]  /*33d0*/  FADD R226, R88, R226 ;  /* 0x000000e258e27221 */ /* 0x000fc20000000000 */
[----:B------:R-:W-:Y:S01]  /*33e0*/  FADD R225, R89, R225 ;  /* 0x000000e159e17221 */ /* 0x000fe20000000000 */
[----:B------:R1:W-:Y:S01]  /*33f0*/  STL [R1+0x90], R227 ;  /* 0x000090e301007387 */ /* 0x0003e20000100800 */
[----:B------:R-:W-:-:S01]  /*3400*/  FADD R224, R90, R224 ;  /* 0x000000e05ae07221 */ /* 0x000fc20000000000 */
[----:B------:R-:W-:Y:S01]  /*3410*/  FADD R223, R91, R223 ;  /* 0x000000df5bdf7221 */ /* 0x000fe20000000000 */
[----:B------:R-:W-:-:S01]  /*3420*/  FADD R222, R92, R222 ;  /* 0x000000de5cde7221 */ /* 0x000fc20000000000 */
[----:B------:R-:W-:Y:S01]  /*3430*/  FADD R221, R93, R221 ;  /* 0x000000dd5ddd7221 */ /* 0x000fe20000000000 */
[----:B-1----:R-:W4:Y:S04]  /*3440*/  LDL.LU R227, [R1+0x30] ;  /* 0x0000300001e37983 */ /* 0x002f280000300800 */
[----:B------:R1:W-:Y:S01]  /*3450*/  STL [R1+0x94], R226 ;  /* 0x000094e201007387 */ /* 0x0003e20000100800 */
[----:B------:R-:W-:-:S01]  /*3460*/  FADD R220, R94, R220 ;  /* 0x000000dc5edc7221 */ /* 0x000fc20000000000 */
[----:B------:R-:W-:-:S02]  /*3470*/  FADD R219, R95, R219 ;  /* 0x000000db5fdb7221 */ /* 0x000fc40000000000 */
[----:B-1----:R-:W2:Y:S04]  /*3480*/  LDL.LU R226, [R1+0x2c] ;  /* 0x00002c0001e27983 */ /* 0x002ea80000300800 */
[----:B------:R1:W-:Y:S01]  /*3490*/  STL [R1+0x98], R225 ;  /* 0x000098e101007387 */ /* 0x0003e20000100800 */
[----:B------:R-:W-:-:S03]  /*34a0*/  FADD R218, R96, R218 ;  /* 0x000000da60da7221 */ /* 0x000fc60000000000 */
[----:B-1----:R-:W3:Y:S04]  /*34b0*/  LDL.LU R225, [R1+0x28] ;  /* 0x0000280001e17983 */ /* 0x002ee80000300800 */
        /* <DEDUP_REMOVED lines=9> */
[----:B------:R1:W-:Y:S04]  /*3550*/  STL [R1+0xa8], R221 ;  /* 0x0000a8dd01007387 */ /* 0x0003e80000100800 */
        /* <DEDUP_REMOVED lines=12> */
[----:B-1----:R-:W3:Y:S01]  /*3620*/  LDL.LU R215, [R1] ;  /* 0x0000000001d77983 */ /* 0x002ee20000300800 */
[----:B------:R-:W-:-:S01]  /*3630*/  FADD R214, R100, R214 ;  /* 0x000000d664d67221 */ /* 0x000fc20000000000 */
[----:B------:R-:W-:Y:S01]  /*3640*/  FADD R213, R101, R213 ;  /* 0x000000d565d57221 */ /* 0x000fe20000000000 */
[----:B------:R-:W-:-:S01]  /*3650*/  FADD R212, R102, R212 ;  /* 0x000000d466d47221 */ /* 0x000fc20000000000 */
[----:B------:R-:W-:Y:S01]  /*3660*/  FADD R211, R103, R211 ;  /* 0x000000d367d37221 */ /* 0x000fe20000000000 */
[----:B------:R-:W-:-:S01]  /*3670*/  FADD R210, R104, R210 ;  /* 0x000000d268d27221 */ /* 0x000fc20000000000 */
[----:B------:R-:W-:Y:S01]  /*3680*/  STL [R1+0xc4], R214 ;  /* 0x0000c4d601007387 */ /* 0x000fe20000100800 */
        /* <DEDUP_REMOVED lines=11> */
[----:B------:R1:W-:Y:S01]  /*3740*/  STL [R1+0xd0], R211 ;  /* 0x0000d0d301007387 */ /* 0x0003e20000100800 */
[----:B------:R-:W-:-:S01]  /*3750*/  FADD R200, R114, R200 ;  /* 0x000000c872c87221 */ /* 0x000fc20000000000 */
[----:B------:R-:W-:Y:S01]  /*3760*/  FADD R199, R115, R199 ;  /* 0x000000c773c77221 */ /* 0x000fe20000000000 */
        /* <DEDUP_REMOVED lines=69> */
[----:B-----5:R-:W-:Y:S01]  /*3bc0*/  FADD R0, R57, R0 ;  /* 0x0000000039007221 */ /* 0x020fe20000000000 */
[----:B----4-:R-:W-:-:S01]  /*3bd0*/  FADD R227, R70, R227 ;  /* 0x000000e346e37221 */ /* 0x010fc20000000000 */
[----:B--2---:R-:W-:Y:S01]  /*3be0*/  FADD R226, R69, R226 ;  /* 0x000000e245e27221 */ /* 0x004fe20000000000 */
[----:B---3--:R-:W-:-:S01]  /*3bf0*/  FADD R225, R68, R225 ;  /* 0x000000e144e17221 */ /* 0x008fc20000000000 */
        /* <DEDUP_REMOVED lines=9> */
[----:B------:R-:W-:-:S05]  /*3c90*/  FADD R215, R58, R215 ;  /* 0x000000d73ad77221 */ /* 0x000fca0000000000 */
[----:B------:R2:W-:Y:S04]  /*3ca0*/  STL [R1], R215 ;  /* 0x000000d701007387 */ /* 0x0005e80000100800 */
[----:B------:R3:W-:Y:S04]  /*3cb0*/  STL [R1+0x4], R216 ;  /* 0x000004d801007387 */ /* 0x0007e80000100800 */
        /* <DEDUP_REMOVED lines=8> */
[----:B-1----:R-:W4:Y:S04]  /*3d40*/  LDL.LU R211, [R1+0x34] ;  /* 0x0000340001d37983 */ /* 0x002f280000300800 */
[----:B------:R1:W-:Y:S04]  /*3d50*/  STL [R1+0x28], R225 ;  /* 0x000028e101007387 */ /* 0x0003e80000100800 */
[----:B------:R-:W4:Y:S04]  /*3d60*/  LDL.LU R212, [R1+0x38] ;  /* 0x0000380001d47983 */ /* 0x000f280000300800 */
[----:B------:R1:W-:Y:S04]  /*3d70*/  STL [R1+0x2c], R226 ;  /* 0x00002ce201007387 */ /* 0x0003e80000100800 */
[----:B------:R-:W4:Y:S04]  /*3d80*/  LDL.LU R213, [R1+0x3c] ;  /* 0x00003c0001d57983 */ /* 0x000f280000300800 */
[----:B------:R1:W-:Y:S04]  /*3d90*/  STL [R1+0x30], R227 ;  /* 0x000030e301007387 */ /* 0x0003e80000100800 */
[----:B------:R-:W4:Y:S04]  /*3da0*/  LDL.LU R214, [R1+0x40] ;  /* 0x0000400001d67983 */ /* 0x000f280000300800 */
[----:B--2---:R-:W2:Y:S04]  /*3db0*/  LDL.LU R215, [R1+0x44] ;  /* 0x0000440001d77983 */ /* 0x004ea80000300800 */
[----:B---3--:R-:W3:Y:S04]  /*3dc0*/  LDL.LU R216, [R1+0x48] ;  /* 0x0000480001d87983 */ /* 0x008ee80000300800 */
[----:B----4-:R-:W4:Y:S04]  /*3dd0*/  LDL.LU R217, [R1+0x4c] ;  /* 0x00004c0001d97983 */ /* 0x010f280000300800 */
[----:B0-----:R-:W4:Y:S04]  /*3de0*/  LDL.LU R218, [R1+0x50] ;  /* 0x0000500001da7983 */ /* 0x001f280000300800 */
[----:B------:R-:W4:Y:S04]  /*3df0*/  LDL.LU R219, [R1+0x54] ;  /* 0x0000540001db7983 */ /* 0x000f280000300800 */
[----:B------:R-:W4:Y:S04]  /*3e00*/  LDL.LU R220, [R1+0x58] ;  /* 0x0000580001dc7983 */ /* 0x000f280000300800 */
[----:B------:R-:W4:Y:S04]  /*3e10*/  LDL.LU R221, [R1+0x5c] ;  /* 0x00005c0001dd7983 */ /* 0x000f280000300800 */
[----:B------:R-:W4:Y:S04]  /*3e20*/  LDL.LU R222, [R1+0x60] ;  /* 0x0000600001de7983 */ /* 0x000f280000300800 */
[----:B------:R-:W4:Y:S04]  /*3e30*/  LDL.LU R223, [R1+0x64] ;  /* 0x0000640001df7983 */ /* 0x000f280000300800 */
[----:B------:R-:W4:Y:S04]  /*3e40*/  LDL.LU R224, [R1+0x68] ;  /* 0x0000680001e07983 */ /* 0x000f280000300800 */
[----:B-1----:R-:W4:Y:S04]  /*3e50*/  LDL.LU R225, [R1+0x6c] ;  /* 0x00006c0001e17983 */ /* 0x002f280000300800 */
[----:B------:R-:W4:Y:S04]  /*3e60*/  LDL.LU R226, [R1+0x70] ;  /* 0x0000700001e27983 */ /* 0x000f280000300800 */
[----:B------:R-:W4:Y:S01]  /*3e70*/  LDL.LU R227, [R1+0x74] ;  /* 0x0000740001e37983 */ /* 0x000f220000300800 */
[----:B------:R-:W-:-:S05]  /*3e80*/  FADD R211, R71, R211 ;  /* 0x000000d347d37221 */ /* 0x000fca0000000000 */
[----:B------:R0:W-:Y:S01]  /*3e90*/  STL [R1+0x34], R211 ;  /* 0x000034d301007387 */ /* 0x0001e20000100800 */
[----:B------:R-:W-:-:S03]  /*3ea0*/  FADD R212, R72, R212 ;  /* 0x000000d448d47221 */ /* 0x000fc60000000000 */
[----:B0-----:R1:W5:Y:S01]  /*3eb0*/  LDL.LU R211, [R1+0xd0] ;  /* 0x0000d00001d37983 */ /* 0x0013620000300800 */
[----:B------:R-:W-:-:S03]  /*3ec0*/  FADD R213, R73, R213 ;  /* 0x000000d549d57221 */ /* 0x000fc60000000000 */
[----:B------:R0:W-:Y:S01]  /*3ed0*/  STL [R1+0x38], R212 ;  /* 0x000038d401007387 */ /* 0x0001e20000100800 */
[----:B------:R-:W-:-:S01]  /*3ee0*/  FADD R214, R74, R214 ;  /* 0x000000d64ad67221 */ /* 0x000fc20000000000 */
[----:B--2---:R-:W-:Y:S02]  /*3ef0*/  FADD R215, R75, R215 ;  /* 0x000000d74bd77221 */ /* 0x004fe40000000000 */
[----:B0-----:R1:W5:Y:S01]  /*3f00*/  LDL.LU R212, [R1+0xcc] ;  /* 0x0000cc0001d47983 */ /* 0x0013620000300800 */
[----:B---3--:R-:W-:-:S03]  /*3f10*/  FADD R216, R76, R216 ;  /* 0x000000d84cd87221 */ /* 0x008fc60000000000 */
[----:B------:R0:W-:Y:S01]  /*3f20*/  STL [R1+0x3c], R213 ;  /* 0x00003cd501007387 */ /* 0x0001e20000100800 */
[----:B----4-:R-:W-:-:S03]  /*3f30*/  FADD R217, R77, R217 ;  /* 0x000000d94dd97221 */ /* 0x010fc60000000000 */
[----:B0-----:R1:W5:Y:S01]  /*3f40*/  LDL.LU R213, [R1+0xc8] ;  /* 0x0000c80001d57983 */ /* 0x0013620000300800 */
[----:B------:R-:W-:-:S03]  /*3f50*/  FADD R218, R78, R218 ;  /* 0x000000da4eda7221 */ /* 0x000fc60000000000 */
[----:B------:R0:W-:Y:S01]  /*3f60*/  STL [R1+0x40], R214 ;  /* 0x000040d601007387 */ /* 0x0001e20000100800 */
[----:B------:R-:W-:-:S01]  /*3f70*/  FADD R219, R79, R219 ;  /* 0x000000db4fdb7221 */ /* 0x000fc20000000000 */
[----:B------:R-:W-:Y:S02]  /*3f80*/  FADD R220, R80, R220 ;  /* 0x000000dc50dc7221 */ /* 0x000fe40000000000 */
[----:B0-----:R1:W5:Y:S04]  /*3f90*/  LDL.LU R214, [R1+0xc4] ;  /* 0x0000c40001d67983 */ /* 0x0013680000300800 */
[----:B------:R0:W-:Y:S01]  /*3fa0*/  STL [R1+0x44], R215 ;  /* 0x000044d701007387 */ /* 0x0001e20000100800 */
[----:B------:R-:W-:-:S01]  /*3fb0*/  FADD R221, R81, R221 ;  /* 0x000000dd51dd7221 */ /* 0x000fc20000000000 */
[----:B------:R-:W-:-:S02]  /*3fc0*/  FADD R222, R82, R222 ;  /* 0x000000de52de7221 */ /* 0x000fc40000000000 */
[----:B0-----:R1:W5:Y:S04]  /*3fd0*/  LDL.LU R215, [R1+0xc0] ;  /* 0x0000c00001d77983 */ /* 0x0013680000300800 */
[----:B------:R0:W-:Y:S01]  /*3fe0*/  STL [R1+0x48], R216 ;  /* 0x000048d801007387 */ /* 0x0001e20000100800 */
[----:B------:R-:W-:-:S03]  /*3ff0*/  FADD R223, R83, R223 ;  /* 0x000000df53df7221 */ /* 0x000fc60000000000 */
        /* <DEDUP_REMOVED lines=13> */
[----:B------:R0:W-:Y:S04]  /*40d0*/  STL [R1+0x5c], R221 ;  /* 0x00005cdd01007387 */ /* 0x0001e80000100800 */
        /* <DEDUP_REMOVED lines=12> */
[----:B0-----:R1:W5:Y:S01]  /*41a0*/  LDL.LU R227, [R1+0x90] ;  /* 0x0000900001e37983 */ /* 0x0013620000300800 */
[----:B------:R-:W-:-:S05]  /*41b0*/  UMOV UR6, URZ ;  /* 0x0000003f00067c82 */ /* 0x000fca0008000000 */
.L_x_29:
[----:B------:R-:W-:Y:S05]  /*41c0*/  @!P1 BRA `(.L_x_30) ;  /* 0x0000000000049947 */ /* 0x000fea0003800000 */
[----:B------:R-:W-:Y:S01]  /*41d0*/  BPT.TRAP 0x1 ;  /* 0x000000040000795c */ /* 0x000fe20000300000 */
.L_x_30:
[----:B------:R4:W-:Y:S04]  /*41e0*/  STL [R1+0x94], R2 ;  /* 0x0000940201007387 */ /* 0x0009e80000100800 */
[----:B----4-:R-:W4:Y:S04]  /*41f0*/  LDL R2, [R1+0x78] ;  /* 0x0000780001027983 */ /* 0x010f280000100800 */
[----:B-----5:R0:W-:Y:S04]  /*4200*/  STL [R1+0x90], R0 ;  /* 0x0000900001007387 */ /* 0x0201e80000100800 */
[----:B0-----:R-:W2:Y:S01]  /*4210*/  LDL R0, [R1+0x7c] ;  /* 0x00007c0001007983 */ /* 0x001ea20000100800 */
[----:B------:R-:W-:Y:S01]  /*4220*/  IMAD.U32 R229, RZ, RZ, UR19 ;  /* 0x00000013ffe57e24 */ /* 0x000fe2000f8e00ff */
[----:B----4-:R-:W-:-:S02]  /*4230*/  ISETP.NE.AND P0, PT, R2, RZ, PT ;  /* 0x000000ff0200720c */ /* 0x010fc40003f05270 */
[----:B------:R0:W5:Y:S11]  /*4240*/  LDL.LU R2, [R1+0x94] ;  /* 0x0000940001027983 */ /* 0x0001760000300800 */
[----:B------:R-:W-:-:S05]  /*4250*/  @P0 LEA R229, R229, UR14, 0x3 ;  /* 0x0000000ee5e50c11 */ /* 0x000fca000f8e18ff */
[----:B------:R-:W-:-:S05]  /*4260*/  @P0 VIADD R229, R229, 0x90 ;  /* 0x00000090e5e50836 */ /* 0x000fca0000000000 */
[----:B--2---:R-:W-:Y:S02]  /*4270*/  @P0 PRMT R229, R0, 0x654, R229 ;  /* 0x0000065400e50816 */ /* 0x004fe400000000e5 */
[----:B------:R0:W5:Y:S01]  /*4280*/  LDL.LU R0, [R1+0x90] ;  /* 0x0000900001007983 */ /* 0x0001620000300800 */
[----:B------:R-:W-:Y:S01]  /*4290*/  UISETP.GT.U32.AND UP0, UPT, UR13, 0x1, UPT ;  /* 0x000000010d00788c */ /* 0x000fe2000bf04070 */
[----:B------:R0:W-:Y:S05]  /*42a0*/  @P0 SYNCS.ARRIVE.TRANS64.RED.A1T0 RZ, [R229+URZ], RZ ;  /* 0x000000ffe5ff09a7 */ /* 0x0001ea000810043f */
[----:B------:R-:W-:-:S13]  /*42b0*/  PLOP3.LUT P0, PT, PT, PT, UP0, 0x80, 0x0 ;  /* 0x000000000000781c */ /* 0x000fda0003f0f008 */
[----:B0-----:R-:W-:Y:S05]  /*42c0*/  @P0 BRA `(.L_x_31) ;  /* 0x0000000000040947 */ /* 0x001fea0003800000 */
[----:B------:R-:W-:Y:S01]  /*42d0*/  BPT.TRAP 0x1 ;  /* 0x000000040000795c */ /* 0x000fe20000300000 */
.L_x_31:
[----:B------:R-:W-:Y:S01]  /*42e0*/  UIADD3 UR18, UR18, 0x1, URZ ;  /* 0x0000000112127890 */ /* 0x000fe2000fffe03f */
[C---:B------:R-:W-:Y:S01]  /*42f0*/  ISETP.GT.AND P0, PT, R228.reuse, 0x1, PT ;  /* 0x00000001e400780c */ /* 0x040fe20003f04270 */
[----:B------:R-:W-:Y:S01]  /*4300*/  UIADD3 UR19, UR19, 0x1, URZ ;  /* 0x0000000113137890 */ /* 0x000fe2000fffe03f */
[----:B------:R-:W-:Y:S01]  /*4310*/  VIADD R228, R228, 0xffffffff ;  /* 0xffffffffe4e47836 */ /* 0x000fe20000000000 */
[----:B------:R-:W-:Y:S02]  /*4320*/  UISETP.NE.AND UP0, UPT, UR18, 0x12, UPT ;  /* 0x000000121200788c */ /* 0x000fe4000bf05270 */
[----:B------:R-:W-:Y:S02]  /*4330*/  UISETP.NE.AND UP1, UPT, UR19, 0x12, UPT ;  /* 0x000000121300788c */ /* 0x000fe4000bf25270 */
[----:B------:R-:W-:Y:S02]  /*4340*/  USEL UR8, URZ, 0x1, UP0 ;  /* 0x000000013f087887 */ /* 0x000fe40008000000 */
[----:B------:R-:W-:-:S02]  /*4350*/  USEL UR18, UR18, URZ, UP0 ;  /* 0x0000003f12127287 */ /* 0x000fc40008000000 */
[----:B------:R-:W-:Y:S02]  /*4360*/  USEL UR19, UR19, URZ, UP1 ;  /* 0x0000003f13137287 */ /* 0x000fe40008800000 */
[----:B------:R-:W-:Y:S01]  /*4370*/  LOP3.LUT R227, R227, UR8, RZ, 0x3c, !PT ;  /* 0x00000008e3e37c12 */ /* 0x000fe2000f8e3cff */
[----:B------:R-:W-:Y:S01]  /*4380*/  UMOV UR8, 0x1 ;  /* 0x0000000100087882 */ /* 0x000fe20000000000 */
[----:B------:R-:W-:Y:S08]  /*4390*/  @P0 BRA `(.L_x_32) ;  /* 0xffffffec00700947 */ /* 0x000ff0000383ffff */
.L_x_24:
[----:B------:R-:W-:-:S04]  /*43a0*/  UISETP.NE.AND UP0, UPT, UR6, URZ, UPT ;  /* 0x0000003f0600728c */ /* 0x000fc8000bf05270 */
[----:B------:R-:W-:-:S06]  /*43b0*/  USEL UR6, URZ, 0x1, !UP0 ;  /* 0x000000013f067887 */ /* 0x000fcc000c000000 */
[----:B------:R-:W-:-:S13]  /*43c0*/  ISETP.NE.AND P0, PT, RZ, UR6, PT ;  /* 0x00000006ff007c0c */ /* 0x000fda000bf05270 */
[----:B------:R-:W-:Y:S05]  /*43d0*/  @!P0 BRA `(.L_x_33) ;  /* 0x0000000c00dc8947 */ /* 0x000fea0003800000 */
[----:B------:R-:W4:Y:S04]  /*43e0*/  LDL.LU R227, [R1+0x74] ;  /* 0x0000740001e37983 */ /* 0x000f280000300800 */
[----:B----4-:R0:W-:Y:S04]  /*43f0*/  STL [R1+0x90], R227 ;  /* 0x000090e301007387 */ /* 0x0101e80000100800 */
[----:B0-----:R-:W4:Y:S04]  /*4400*/  LDL.LU R227, [R1+0x70] ;  /* 0x0000700001e37983 */ /* 0x001f280000300800 */
        /* <DEDUP_REMOVED lines=55> */
[----:B0-----:R-:W4:Y:S01]  /*4780*/  LDL.LU R227, [R1] ;  /* 0x0000000001e37983 */ /* 0x001f220000300800 */
[----:B------:R-:W-:-:S02]  /*4790*/  WARPGROUP.DEPBAR.LE gsb0, 0x0 ;  /* 0x00008000000079c5 */ /* 0x000fc40000010000 */
[----:B------:R-:W-:Y:S01]  /*47a0*/  FADD R226, R88, R226 ;  /* 0x000000e258e27221 */ /* 0x000fe20000000000 */
        /* <DEDUP_REMOVED lines=95> */
[----:B-----5:R-:W-:Y:S01]  /*4da0*/  FADD R2, R56, R2 ;  /* 0x0000000238027221 */ /* 0x020fe20000000000 */
[----:B------:R-:W-:Y:S01]  /*4db0*/  FADD R0, R57, R0 ;  /* 0x0000000039007221 */ /* 0x000fe20000000000 */
[----:B----4-:R-:W-:-:S05]  /*4dc0*/  FADD R227, R58, R227 ;  /* 0x000000e33ae37221 */ /* 0x010fca0000000000 */
[----:B------:R0:W-:Y:S04]  /*4dd0*/  STL [R1], R227 ;  /* 0x000000e301007387 */ /* 0x0001e80000100800 */
[----:B0-----:R-:W4:Y:S02]  /*4de0*/  LDL.LU R227, [R1+0x100] ;  /* 0x0001000001e37983 */ /* 0x001f240000300800 */
[----:B----4-:R-:W-:-:S05]  /*4df0*/  FADD R227, R59, R227 ;  /* 0x000000e33be37221 */ /* 0x010fca0000000000 */
[----:B------:R0:W-:Y:S04]  /*4e00*/  STL [R1+0x4], R227 ;  /* 0x000004e301007387 */ /* 0x0001e80000100800 */
        /* <DEDUP_REMOVED lines=83> */
[----:B------:R0:W-:Y:S02]  /*5340*/  STL [R1+0x74], R227 ;  /* 0x000074e301007387 */ /* 0x0001e40000100800 */
.L_x_33:
[----:B------:R-:W-:Y:S02]  /*5350*/  WARPGROUP.DEPBAR.LE gsb0, 0x0 ;  /* 0x00008000000079c5 */ /* 0x000fe40000010000 */
[----:B------:R-:W4:Y:S02]  /*5360*/  LDC R24, c[0x0][0x28c] ;  /* 0x0000a300ff187b82 */ /* 0x000f240000000800 */
[----:B----4-:R-:W-:-:S13]  /*5370*/  ISETP.GE.AND P0, PT, R24, 0x1, PT ;  /* 0x000000011800780c */ /* 0x010fda0003f06270 */
[----:B------:R-:W-:Y:S05]  /*5380*/  @!P0 BRA `(.L_x_34) ;  /* 0x0000000000648947 */ /* 0x000fea0003800000 */
[----:B------:R-:W-:-:S06]  /*5390*/  UISETP.NE.AND UP0, UPT, UR23, 0x3, UPT ;  /* 0x000000031700788c */ /* 0x000fcc000bf05270 */
[----:B------:R-:W-:-:S13]  /*53a0*/  PLOP3.LUT P0, PT, PT, PT, UP0, 0x80, 0x0 ;  /* 0x000000000000781c */ /* 0x000fda0003f0f008 */
[----:B------:R-:W-:Y:S05]  /*53b0*/  @!P0 BRA `(.L_x_35) ;  /* 0x0000000000048947 */ /* 0x000fea0003800000 */
[----:B------:R-:W-:Y:S01]  /*53c0*/  BPT.TRAP 0x1 ;  /* 0x000000040000795c */ /* 0x000fe20000300000 */
.L_x_35:
[----:B0-----:R-:W4:Y:S01]  /*53d0*/  LDL R227, [R1+0x78] ;  /* 0x0000780001e37983 */ /* 0x001f220000100800 */
[----:B------:R-:W-:Y:S01]  /*53e0*/  BSSY B0, `(.L_x_36) ;  /* 0x000000f000007945 */ /* 0x000fe20003800000 */
[----:B----4-:R-:W-:-:S13]  /*53f0*/  ISETP.NE.AND P0, PT, R227, RZ, PT ;  /* 0x000000ffe300720c */ /* 0x010fda0003f05270 */
[----:B------:R-:W-:Y:S05]  /*5400*/  @!P0 BRA `(.L_x_37) ;  /* 0x0000000000308947 */ /* 0x000fea0003800000 */
[----:B------:R-:W4:Y:S01]  /*5410*/  LDL R227, [R1+0x7c] ;  /* 0x00007c0001e37983 */ /* 0x000f220000100800 */
[----:B------:R-:W-:-:S04]  /*5420*/  UISETP.LT.AND UP0, UPT, UR12, 0x1, UPT ;  /* 0x000000010c00788c */ /* 0x000fc8000bf01270 */
[----:B------:R-:W-:-:S04]  /*5430*/  USEL UR8, UR12, 0x1, UP0 ;  /* 0x000000010c087887 */ /* 0x000fc80008000000 */
[----:B------:R-:W-:-:S04]  /*5440*/  UIADD3 UR8, UR5, UR12, -UR8 ;  /* 0x0000000c05087290 */ /* 0x000fc8000fffe808 */
[----:B------:R-:W-:-:S04]  /*5450*/  UIMAD.WIDE.U32 UR6, UR8, 0x38e38e39, URZ ;  /* 0x38e38e39080678a5 */ /* 0x000fc8000f8e003f */
[----:B------:R-:W-:-:S04]  /*5460*/  USHF.R.U32.HI UR6, URZ, 0x2, UR7 ;  /* 0x000000023f067899 */ /* 0x000fc80008011607 */
[----:B------:R-:W-:-:S04]  /*5470*/  UIMAD UR8, UR6, -0x12, UR8 ;  /* 0xffffffee060878a4 */ /* 0x000fc8000f8e0208 */
[----:B------:R-:W-:-:S04]  /*5480*/  ULEA UR8, UR8, UR14, 0x3 ;  /* 0x0000000e08087291 */ /* 0x000fc8000f8e183f */
[----:B------:R-:W-:-:S06]  /*5490*/  UIADD3 UR8, UR8, 0x90, URZ ;  /* 0x0000009008087890 */ /* 0x000fcc000fffe03f */
[----:B------:R-:W-:-:S05]  /*54a0*/  IMAD.U32 R24, RZ, RZ, UR8 ;  /* 0x00000008ff187e24 */ /* 0x000fca000f8e00ff */
[----:B----4-:R-:W-:-:S04]  /*54b0*/  PRMT R24, R227, 0x654, R24 ;  /* 0x00000654e3187816 */ /* 0x010fc80000000018 */
[----:B------:R0:W-:Y:S03]  /*54c0*/  SYNCS.ARRIVE.TRANS64.RED.A1T0 RZ, [R24+URZ], RZ ;  /* 0x000000ff18ff79a7 */ /* 0x0001e6000810043f */
.L_x_37:
[----:B------:R-:W-:Y:S05]  /*54d0*/  BSYNC B0 ;  /* 0x0000000000007941 */ /* 0x000fea0003800000 */
.L_x_36:
[----:B------:R-:W-:-:S06]  /*54e0*/  UISETP.GT.U32.AND UP0, UPT, UR13, 0x1, UPT ;  /* 0x000000010d00788c */ /* 0x000fcc000bf04070 */
[----:B------:R-:W-:-:S13]  /*54f0*/  PLOP3.LUT P0, PT, PT, PT, UP0, 0x80, 0x0 ;  /* 0x000000000000781c */ /* 0x000fda0003f0f008 */
[----:B------:R-:W-:Y:S05]  /*5500*/  @P0 BRA `(.L_x_34) ;  /* 0x0000000000040947 */ /* 0x000fea0003800000 */
[----:B------:R-:W-:Y:S01]  /*5510*/  BPT.TRAP 0x1 ;  /* 0x000000040000795c */ /* 0x000fe20000300000 */
.L_x_34:
[----:B-----5:R4:W-:Y:S01]  /*5520*/  STL [R1+0x94], R2 ;  /* 0x0000940201007387 */ /* 0x0209e20000100800 */
[----:B------:R-:W1:Y:S01]  /*5530*/  LDC R29, c[0x0][0x288] ;  /* 0x0000a200ff1d7b82 */ /* 0x000e620000000800 */
[----:B------:R-:W-:Y:S02]  /*5540*/  UIADD3 UR9, UR12, UR5, URZ ;  /* 0x000000050c097290 */ /* 0x000fe4000fffe03f */
[----:B------:R-:W-:Y:S01]  /*5550*/  USHF.R.S32.HI UR10, URZ, 0x1f, UR22 ;  /* 0x0000001f3f0a7899 */ /* 0x000fe20008011416 */
[----:B------:R-:W-:Y:S01]  /*5560*/  ULDC.64 UR6, c[0x0][0x5d0] ;  /* 0x0001740000067ab9 */ /* 0x000fe20000000a00 */
[----:B------:R-:W-:Y:S01]  /*5570*/  ULDC UR11, c[0x0][0x284] ;  /* 0x0000a100000b7ab9 */ /* 0x000fe20000000800 */
[----:B----4-:R-:W4:Y:S04]  /*5580*/  LDL.LU R2, [R1+0x88] ;  /* 0x0000880001027983 */ /* 0x010f280000300800 */
[----:B------:R2:W-:Y:S04]  /*5590*/  STL [R1+0x90], R0 ;  /* 0x0000900001007387 */ /* 0x0005e80000100800 */
[----:B0-----:R-:W3:Y:S01]  /*55a0*/  LDL.LU R227, [R1+0x8c] ;  /* 0x00008c0001e37983 */ /* 0x001ee20000300800 */
[----:B--2---:R-:W0:Y:S02]  /*55b0*/  S2R R0, SR_TID.X ;  /* 0x0000000000007919 */ /* 0x004e240000002100 */
[----:B0-----:R-:W-:-:S02]  /*55c0*/  SHF.R.U32.HI R24, RZ, 0x2, R0 ;  /* 0x00000002ff187819 */ /* 0x001fc40000011600 */
[----:B------:R-:W-:Y:S02]  /*55d0*/  LOP3.LUT R26, R0, 0x60, RZ, 0xc0, !PT ;  /* 0x00000060001a7812 */ /* 0x000fe400078ec0ff */
[----:B------:R-:W-:Y:S02]  /*55e0*/  SHF.R.U32.HI R27, RZ, 0x7, R0 ;  /* 0x00000007ff1b7819 */ /* 0x000fe40000011600 */
[----:B------:R-:W-:Y:S02]  /*55f0*/  LOP3.LUT R25, R24, 0x7, RZ, 0xc0, !PT ;  /* 0x0000000718197812 */ /* 0x000fe400078ec0ff */
[----:B------:R-:W-:Y:S02]  /*5600*/  SHF.R.U32.HI R28, RZ, 0x1, R26 ;  /* 0x00000001ff1c7819 */ /* 0x000fe4000001161a */
[----:B------:R-:W-:Y:S02]  /*5610*/  LOP3.LUT R24, R27, 0x1, RZ, 0xc0, !PT ;  /* 0x000000011b187812 */ /* 0x000fe400078ec0ff */
[----:B------:R-:W-:Y:S01]  /*5620*/  IADD3 R27, RZ, -R28, -R25 ;  /* 0x8000001cff1b7210 */ /* 0x000fe20007ffe819 */
[----:B------:R-:W-:-:S02]  /*5630*/  IMAD.SHL.U32 R32, R0, 0x2, RZ ;  /* 0x0000000200207824 */ /* 0x000fc400078e00ff */
[C---:B------:R-:W-:Y:S02]  /*5640*/  IMAD.SHL.U32 R26, R24.reuse, 0x40, RZ ;  /* 0x00000040181a7824 */ /* 0x040fe400078e00ff */
[----:B------:R-:W-:Y:S01]  /*5650*/  IMAD R42, R24, -0x40, R27 ;  /* 0xffffffc0182a7824 */ /* 0x000fe200078e021b */
[----:B------:R-:W-:Y:S01]  /*5660*/  LOP3.LUT R24, R0, 0x3, RZ, 0xc0, !PT ;  /* 0x0000000300187812 */ /* 0x000fe200078ec0ff */
[----:B----4-:R-:W-:Y:S02]  /*5670*/  IMAD.SHL.U32 R41, R2, 0x80, RZ ;  /* 0x0000008002297824 */ /* 0x010fe400078e00ff */
[----:B------:R0:W5:Y:S04]  /*5680*/  LDL.LU R2, [R1+0x94] ;  /* 0x0000940001027983 */ /* 0x0001680000300800 */
[----:B------:R0:W5:Y:S01]  /*5690*/  LDL.LU R0, [R1+0x90] ;  /* 0x0000900001007983 */ /* 0x0001620000300800 */
[----:B------:R-:W-:Y:S01]  /*56a0*/  LOP3.LUT R43, R26, 0x40, R25, 0xe2, !PT ;  /* 0x000000401a2b7812 */ /* 0x000fe200078ee219 */
[----:B---3--:R-:W-:Y:S01]  /*56b0*/  IMAD.SHL.U32 R25, R227, 0x100, RZ ;  /* 0x00000100e3197824 */ /* 0x008fe200078e00ff */
[----:B------:R-:W-:Y:S01]  /*56c0*/  UISETP.GT.U32.AND UP0, UPT, UR9, 0x11, UPT ;  /* 0x000000110900788c */ /* 0x000fe2000bf04070 */
[C---:B-1----:R-:W-:Y:S01]  /*56d0*/  ISETP.GE.AND P0, PT, R41.reuse, R29, PT ;  /* 0x0000001d2900720c */ /* 0x042fe20003f06270 */
[----:B------:R-:W-:Y:S01]  /*56e0*/  UIMAD UR5, UR10, UR6, URZ ;  /* 0x000000060a0572a4 */ /* 0x000fe2000f8e023f */
[----:B------:R-:W-:Y:S01]  /*56f0*/  LOP3.LUT R32, R41, 0x6, R32, 0xf8, !PT ;  /* 0x0000000629207812 */ /* 0x000fe200078ef820 */
[----:B------:R-:W-:Y:S01]  /*5700*/  UISETP.LT.U32.AND UP0, UPT, UR12, 0x12, UP0 ;  /* 0x000000120c00788c */ /* 0x000fe20008701070 */
[----:B------:R-:W-:Y:S01]  /*5710*/  ISETP.GE.OR P0, PT, R25, UR11, P0 ;  /* 0x0000000b19007c0c */ /* 0x000fe20008706670 */
[----:B------:R-:W-:Y:S01]  /*5720*/  UISETP.GE.U32.AND UP1, UPT, UR12, 0x12, UPT ;  /* 0x000000120c00788c */ /* 0x000fe2000bf26070 */
[----:B------:R-:W-:Y:S01]  /*5730*/  IMAD.U32 R27, RZ, RZ, UR6 ;  /* 0x00000006ff1b7e24 */ /* 0x000fe2000f8e00ff */
[----:B------:R-:W-:Y:S01]  /*5740*/  UIMAD UR8, UR22, UR7, UR5 ;  /* 0x00000007160872a4 */ /* 0x000fe2000f8e0205 */
[----:B------:R-:W-:Y:S01]  /*5750*/  SHF.R.S32.HI R33, RZ, 0x1f, R32 ;  /* 0x0000001fff217819 */ /* 0x000fe20000011420 */
[----:B------:R-:W-:-:S02]  /*5760*/  UIMAD.WIDE.U32 UR6, UR9, 0x38e38e39, URZ ;  /* 0x38e38e39090678a5 */ /* 0x000fc4000f8e003f */
[----:B------:R-:W-:Y:S02]  /*5770*/  USEL UR5, URZ, 0x1, !UP0 ;  /* 0x000000013f057887 */ /* 0x000fe4000c000000 */
[----:B------:R-:W-:Y:S01]  /*5780*/  USHF.R.U32.HI UR6, URZ, 0x2, UR7 ;  /* 0x000000023f067899 */ /* 0x000fe20008011607 */
[----:B------:R-:W-:Y:S01]  /*5790*/  IMAD.WIDE.U32 R26, R27, UR22, R32 ;  /* 0x000000161b1a7c25 */ /* 0x000fe2000f8e0020 */
[----:B------:R-:W-:Y:S01]  /*57a0*/  ULOP3.LUT UR4, UR4, UR5, URZ, 0x3c, !UPT ;  /* 0x0000000504047292 */ /* 0x000fe2000f8e3c3f */
[----:B------:R-:W-:Y:S02]  /*57b0*/  IADD3 R42, -R25, UR11, R42 ;  /* 0x0000000b192a7c10 */ /* 0x000fe4000fffe12a */
[----:B------:R-:W-:Y:S01]  /*57c0*/  IMAD.WIDE R38, R227, 0x100, RZ ;  /* 0x00000100e3267825 */ /* 0x000fe200078e02ff */
[----:B------:R-:W-:Y:S02]  /*57d0*/  UIMAD UR5, UR6, -0x12, UR9 ;  /* 0xffffffee060578a4 */ /* 0x000fe4000f8e0209 */
[----:B------:R-:W-:Y:S01]  /*57e0*/  @UP1 ULOP3.LUT UR4, UR4, 0x1, UR6, 0x78, !UPT ;  /* 0x0000000104041892 */ /* 0x000fe2000f8e7806 */
[----:B------:R-:W-:-:S02]  /*57f0*/  IMAD R24, R24, -0x2, R29 ;  /* 0xfffffffe18187824 */ /* 0x000fc400078e021d */
[----:B------:R-:W-:Y:S01]  /*5800*/  VIADD R27, R27, UR8 ;  /* 0x000000081b1b7c36 */ /* 0x000fe20008000000 */
[----:B------:R-:W-:Y:S01]  /*5810*/  LOP3.LUT R43, R38, R43, R28, 0xfe, !PT ;  /* 0x0000002b262b7212 */ /* 0x000fe200078efe1c */
[----:B------:R-:W-:Y:S02]  /*5820*/  IMAD.IADD R41, R24, 0x1, -R41 ;  /* 0x0000000118297824 */ /* 0x000fe400078e0a29 */
[----:B------:R-:W-:Y:S01]  /*5830*/  IMAD.MOV.U32 R40, RZ, RZ, -0x1 ;  /* 0xffffffffff287424 */ /* 0x000fe200078e00ff */
[----:B0-----:R-:W-:Y:S06]  /*5840*/  @P0 BRA `(.L_x_38) ;  /* 0x0000008c00fc0947 */ /* 0x001fec0003800000 */
[----:B------:R-:W0:Y:S01]  /*5850*/  LDC.64 R28, c[0x0][0x5c8] ;  /* 0x00017200ff1c7b82 */ /* 0x000e220000000a00 */
[----:B------:R-:W-:Y:S01]  /*5860*/  ULDC.64 UR6, c[0x0][0x5c0] ;  /* 0x0001700000067ab9 */ /* 0x000fe20000000a00 */
[----:B------:R-:W-:Y:S01]  /*5870*/  BSSY B0, `(.L_x_38) ;  /* 0x00008fc000007945 */ /* 0x000fe20003800000 */
[-C--:B0-----:R-:W-:Y:S01]  /*5880*/  IMAD R24, R39, R28.reuse, RZ ;  /* 0x0000001c27187224 */ /* 0x081fe200078e02ff */
[----:B------:R-:W-:Y:S01]  /*5890*/  SHF.L.U64.HI R34, R28, 0x3, R29 ;  /* 0x000000031c227819 */ /* 0x000fe2000001021d */
[----:B------:R-:W-:-:S04]  /*58a0*/  IMAD.WIDE.U32 R26, R43, R28, R26 ;  /* 0x0000001c2b1a7225 */ /* 0x000fc800078e001a */
[----:B------:R-:W-:Y:S01]  /*58b0*/  IMAD R25, R43, R29, R24 ;  /* 0x0000001d2b197224 */ /* 0x000fe200078e0218 */
[----:B------:R-:W-:Y:S01]  /*58c0*/  IADD3 R24, P3, R26, UR6, RZ ;  /* 0x000000061a187c10 */ /* 0x000fe2000ff7e0ff */
[C---:B------:R-:W-:Y:S01]  /*58d0*/  IMAD.SHL.U32 R35, R28.reuse, 0x8, RZ ;  /* 0x000000081c237824 */ /* 0x040fe200078e00ff */
[----:B------:R-:W-:Y:S01]  /*58e0*/  LEA R30, P2, R28, R26, 0x7 ;  /* 0x0000001a1c1e7211 */ /* 0x000fe200078438ff */
[----:B------:R-:W-:-:S03]  /*58f0*/  IMAD.IADD R27, R27, 0x1, R25 ;  /* 0x000000011b1b7824 */ /* 0x000fc600078e0219 */
[----:B------:R-:W-:Y:S02]  /*5900*/  IADD3 R26, P1, P0, R26, UR6, R35 ;  /* 0x000000061a1a7c10 */ /* 0x000fe4000f83e023 */
[----:B------:R-:W-:Y:S02]  /*5910*/  IADD3.X R25, R27, UR7, RZ, P3, !PT ;  /* 0x000000071b197c10 */ /* 0x000fe40009ffe4ff */
[----:B------:R-:W-:Y:S02]  /*5920*/  FSETP.NEU.AND P3, PT, RZ, UR21, PT ;  /* 0x00000015ff007c0b */ /* 0x000fe4000bf6d000 */
[----:B------:R-:W-:Y:S02]  /*5930*/  LEA.HI.X R31, R28, R27, R29, 0x7, P2 ;  /* 0x0000001b1c1f7211 */ /* 0x000fe400010f3c1d */
[C---:B------:R-:W-:Y:S02]  /*5940*/  IADD3 R28, P2, R30.reuse, UR6, RZ ;  /* 0x000000061e1c7c10 */ /* 0x040fe4000ff5e0ff */
[----:B------:R-:W-:-:S02]  /*5950*/  IADD3 R30, P5, P6, R30, UR6, R35 ;  /* 0x000000061e1e7c10 */ /* 0x000fc4000febe023 */
[----:B------:R-:W-:Y:S02]  /*5960*/  IADD3.X R29, R31, UR7, RZ, P2, !PT ;  /* 0x000000071f1d7c10 */ /* 0x000fe400097fe4ff */
[--C-:B------:R-:W-:Y:S02]  /*5970*/  IADD3.X R27, R27, UR7, R34.reuse, P1, P0 ;  /* 0x000000071b1b7c10 */ /* 0x100fe40008fe0422 */
[----:B------:R-:W-:Y:S01]  /*5980*/  IADD3.X R31, R31, UR7, R34, P5, P6 ;  /* 0x000000071f1f7c10 */ /* 0x000fe2000afec422 */
[----:B------:R-:W-:Y:S06]  /*5990*/  @!P3 BRA `(.L_x_39) ;  /* 0x0000006c001cb947 */ /* 0x000fec0003800000 */
[----:B------:R-:W-:Y:S01]  /*59a0*/  ULDC.64 UR8, c[0x0][0x5b8] ;  /* 0x00016e0000087ab9 */ /* 0x000fe20000000a00 */
[----:B------:R-:W-:Y:S01]  /*59b0*/  ISETP.GE.AND P0, PT, R42, 0x1, PT ;  /* 0x000000012a00780c */ /* 0x000fe20003f06270 */
[----:B------:R-:W-:Y:S02]  /*59c0*/  UIMAD UR6, UR10, UR8, URZ ;  /* 0x000000080a0672a4 */ /* 0x000fe4000f8e023f */
[----:B------:R-:W-:Y:S01]  /*59d0*/  IMAD.U32 R35, RZ, RZ, UR8 ;  /* 0x00000008ff237e24 */ /* 0x000fe2000f8e00ff */
[----:B------:R-:W-:Y:S01]  /*59e0*/  BSSY B1, `(.L_x_40) ;  /* 0x0000010000017945 */ /* 0x000fe20003800000 */
[----:B------:R-:W-:Y:S01]  /*59f0*/  ISETP.LT.OR P3, PT, R41, 0x1, !P0 ;  /* 0x000000012900780c */ /* 0x000fe20004761670 */
[----:B------:R-:W-:Y:S02]  /*5a00*/  UIMAD UR6, UR22, UR9, UR6 ;  /* 0x00000009160672a4 */ /* 0x000fe4000f8e0206 */
[----:B------:R-:W-:Y:S01]  /*5a10*/  IMAD.WIDE.U32 R32, R35, UR22, R32 ;  /* 0x0000001623207c25 */ /* 0x000fe2000f8e0020 */
[----:B------:R-:W-:-:S03]  /*5a20*/  ULDC.64 UR8, c[0x0][0x5a8] ;  /* 0x00016a0000087ab9 */ /* 0x000fc60000000a00 */
[----:B------:R-:W-:Y:S02]  /*5a30*/  IMAD.MOV.U32 R36, RZ, RZ, R32 ;  /* 0x000000ffff247224 */ /* 0x000fe400078e0020 */
[----:B------:R-:W-:Y:S01]  /*5a40*/  VIADD R37, R33, UR6 ;  /* 0x0000000621257c36 */ /* 0x000fe20008000000 */
[----:B------:R-:W-:Y:S02]  /*5a50*/  ULDC.64 UR6, c[0x0][0x5b0] ;  /* 0x00016c0000067ab9 */ /* 0x000fe40000000a00 */
[----:B------:R-:W-:Y:S02]  /*5a60*/  IMAD R34, R39, UR6, RZ ;  /* 0x0000000627227c24 */ /* 0x000fe4000f8e02ff */
[----:B------:R-:W-:-:S04]  /*5a70*/  IMAD.WIDE.U32 R32, R43, UR6, R36 ;  /* 0x000000062b207c25 */ /* 0x000fc8000f8e0024 */
[--C-:B------:R-:W-:Y:S01]  /*5a80*/  IMAD R35, R43, UR7, R34.reuse ;  /* 0x000000072b237c24 */ /* 0x100fe2000f8e0222 */
[----:B------:R-:W-:Y:S02]  /*5a90*/  IADD3 R32, P1, R32, UR8, RZ ;  /* 0x0000000820207c10 */ /* 0x000fe4000ff3e0ff */
[----:B------:R-:W-:Y:S02]  /*5aa0*/  PRMT R34, RZ, 0x7610, R34 ;  /* 0x00007610ff227816 */ /* 0x000fe40000000022 */
[----:B------:R-:W-:Y:S01]  /*5ab0*/  IADD3.X R33, R33, UR9, R35, P1, !PT ;  /* 0x0000000921217c10 */ /* 0x000fe20008ffe423 */
[----:B------:R-:W-:Y:S08]  /*5ac0*/  @P3 BRA `(.L_x_41) ;  /* 0x0000000000043947 */ /* 0x000ff00003800000 */
[----:B------:R0:W5:Y:S02]  /*5ad0*/  LDG.E.U8 R34, desc[UR16][R32.64] ;  /* 0x0000001020227981 */ /* 0x000164000c1e1100 */
.L_x_41:
[----:B------:R-:W-:Y:S05]  /*5ae0*/  BSYNC B1 ;  /* 0x0000000000017941 */ /* 0x000fea0003800000 */
.L_x_40:
[----:B-----5:R-:W-:Y:S01]  /*5af0*/  LOP3.LUT R34, R34, 0xff, RZ, 0xc0, !PT ;  /* 0x000000ff22227812 */ /* 0x020fe200078ec0ff */
[----:B------:R-:W-:Y:S01]  /*5b00*/  BSSY B1, `(.L_x_42) ;  /* 0x000000b000017945 */ /* 0x000fe20003800000 */
[----:B------:R-:W-:Y:S02]  /*5b10*/  ISETP.LT.OR P2, PT, R41, 0x2, !P0 ;  /* 0x000000022900780c */ /* 0x000fe40004741670 */
[----:B------:R-:W-:-:S05]  /*5b20*/  F2FP.F16.E4M3.UNPACK_B R34, R34 ;  /* 0x00000022ff22723e */ /* 0x000fca00020006ff */
[----:B------:R-:W-:-:S05]  /*5b30*/  HADD2.F32 R34, -RZ, R34.H0_H0 ;  /* 0x20000022ff227230 */ /* 0x000fca0000004100 */
[----:B------:R-:W-:Y:S01]  /*5b40*/  FMUL R35, R34, UR21 ;  /* 0x0000001522237c20 */ /* 0x000fe20008400000 */
[----:B------:R-:W-:-:S03]  /*5b50*/  PRMT R34, RZ, 0x7610, R34 ;  /* 0x00007610ff227816 */ /* 0x000fc60000000022 */
[----:B------:R-:W-:-:S05]  /*5b60*/  FFMA R35, R226, UR20, R35 ;  /* 0x00000014e2237c23 */ /* 0x000fca0008000023 */
[----:B------:R-:W-:-:S05]  /*5b70*/  F2FP.SATFINITE.E4M3.F32.PACK_AB_MERGE_C R35, RZ, R35, RZ ;  /* 0x00000023ff23723e */ /* 0x000fca00048070ff */
[----:B------:R1:W-:Y:S01]  /*5b80*/  @!P3 STG.E.U8 desc[UR16][R24.64], R35 ;  /* 0x000000231800b986 */ /* 0x0003e2000c101110 */
[----:B------:R-:W-:Y:S05]  /*5b90*/  @P2 BRA `(.L_x_43) ;  /* 0x0000000000042947 */ /* 0x000fea0003800000 */
[----:B------:R2:W5:Y:S02]  /*5ba0*/  LDG.E.U8 R34, desc[UR16][R32.64+0x1] ;  /* 0x0000011020227981 */ /* 0x000564000c1e1100 */
.L_x_43:
[----:B------:R-:W-:Y:S05]  /*5bb0*/  BSYNC B1 ;  /* 0x0000000000017941 */ /* 0x000fea0003800000 */
.L_x_42:
[----:B-----5:R-:W-:Y:S01]  /*5bc0*/  LOP3.LUT R34, R34, 0xff, RZ, 0xc0, !PT ;  /* 0x000000ff22227812 */ /* 0x020fe200078ec0ff */
[----:B------:R-:W-:Y:S01]  /*5bd0*/  BSSY B1, `(.L_x_44) ;  /* 0x0000013000017945 */ /* 0x000fe20003800000 */
[----:B------:R-:W-:Y:S02]  /*5be0*/  IADD3 R45, P1, R43, 0x8, RZ ;  /* 0x000000082b2d7810 */ /* 0x000fe40007f3e0ff */
[----:B------:R-:W-:-:S03]  /*5bf0*/  F2FP.F16.E4M3.UNPACK_B R34, R34 ;  /* 0x00000022ff22723e */ /* 0x000fc600020006ff */
[----:B-1----:R-:W-:Y:S01]  /*5c00*/  IMAD.X R35, RZ, RZ, R39, P1 ;  /* 0x000000ffff237224 */ /* 0x002fe200008e0627 */
[----:B------:R-:W-:Y:S01]  /*5c10*/  ISETP.GE.AND P1, PT, R42, 0x9, PT ;  /* 0x000000092a00780c */ /* 0x000fe20003f26270 */
[----:B------:R-:W-:Y:S02]  /*5c20*/  HADD2.F32 R34, -RZ, R34.H0_H0 ;  /* 0x20000022ff227230 */ /* 0x000fe40000004100 */
[----:B------:R-:W-:Y:S01]  /*5c30*/  IMAD R46, R35, UR6, RZ ;  /* 0x00000006232e7c24 */ /* 0x000fe2000f8e02ff */
[----:B------:R-:W-:Y:S02]  /*5c40*/  ISETP.LT.OR P5, PT, R41, 0x1, !P1 ;  /* 0x000000012900780c */ /* 0x000fe40004fa1670 */
[----:B------:R-:W-:Y:S01]  /*5c50*/  FMUL R44, R34, UR21 ;  /* 0x00000015222c7c20 */ /* 0x000fe20008400000 */
[----:B------:R-:W-:-:S04]  /*5c60*/  IMAD.WIDE.U32 R34, R45, UR6, R36 ;  /* 0x000000062d227c25 */ /* 0x000fc8000f8e0024 */
[----:B------:R-:W-:Y:S01]  /*5c70*/  FFMA R44, R225, UR20, R44 ;  /* 0x00000014e12c7c23 */ /* 0x000fe2000800002c */
[----:B------:R-:W-:Y:S01]  /*5c80*/  IMAD R45, R45, UR7, R46 ;  /* 0x000000072d2d7c24 */ /* 0x000fe2000f8e022e */
[----:B------:R-:W-:-:S03]  /*5c90*/  IADD3 R34, P3, R34, UR8, RZ ;  /* 0x0000000822227c10 */ /* 0x000fc6000ff7e0ff */
[----:B------:R-:W-:Y:S02]  /*5ca0*/  F2FP.SATFINITE.E4M3.F32.PACK_AB_MERGE_C R47, RZ, R44, RZ ;  /* 0x0000002cff2f723e */ /* 0x000fe400048070ff */
[----:B------:R-:W-:Y:S02]  /*5cb0*/  IADD3.X R35, R35, UR9, R45, P3, !PT ;  /* 0x0000000923237c10 */ /* 0x000fe40009ffe42d */
[----:B------:R-:W-:Y:S01]  /*5cc0*/  PRMT R44, RZ, 0x7610, R44 ;  /* 0x00007610ff2c7816 */ /* 0x000fe2000000002c */
[----:B------:R1:W-:Y:S01]  /*5cd0*/  @!P2 STG.E.U8 desc[UR16][R24.64+0x1], R47 ;  /* 0x0000012f1800a986 */ /* 0x0003e2000c101110 */
[----:B------:R-:W-:Y:S05]  /*5ce0*/  @P5 BRA `(.L_x_45) ;  /* 0x0000000000045947 */ /* 0x000fea0003800000 */
[----:B------:R3:W5:Y:S02]  /*5cf0*/  LDG.E.U8 R44, desc[UR16][R34.64] ;  /* 0x00000010222c7981 */ /* 0x000764000c1e1100 */
.L_x_45:
[----:B------:R-:W-:Y:S05]  /*5d00*/  BSYNC B1 ;  /* 0x0000000000017941 */ /* 0x000fea0003800000 */
.L_x_44:
        /* <DEDUP_REMOVED lines=12> */
.L_x_47:
[----:B------:R-:W-:Y:S05]  /*5dd0*/  BSYNC B1 ;  /* 0x0000000000017941 */ /* 0x000fea0003800000 */
.L_x_46:
[----:B-----5:R-:W-:Y:S01]  /*5de0*/  LOP3.LUT R44, R44, 0xff, RZ, 0xc0, !PT ;  /* 0x000000ff2c2c7812 */ /* 0x020fe200078ec0ff */
[----:B------:R-:W-:Y:S01]  /*5df0*/  BSSY B1, `(.L_x_48) ;  /* 0x000000b000017945 */ /* 0x000fe20003800000 */
[----:B------:R-:W-:Y:S02]  /*5e00*/  ISETP.LT.OR P3, PT, R41, 0x9, !P0 ;  /* 0x000000092900780c */ /* 0x000fe40004761670 */
[----:B------:R-:W-:-:S05]  /*5e10*/  F2FP.F16.E4M3.UNPACK_B R44, R44 ;  /* 0x0000002cff2c723e */ /* 0x000fca00020006ff */
[----:B------:R-:W-:-:S05]  /*5e20*/  HADD2.F32 R44, -RZ, R44.H0_H0 ;  /* 0x2000002cff2c7230 */ /* 0x000fca0000004100 */
[----:B------:R-:W-:-:S04]  /*5e30*/  FMUL R44, R44, UR21 ;  /* 0x000000152c2c7c20 */ /* 0x000fc80008400000 */
[----:B------:R-:W-:-:S05]  /*5e40*/  FFMA R44, R223, UR20, R44 ;  /* 0x00000014df2c7c23 */ /* 0x000fca000800002c */
[----:B----4-:R-:W-:Y:S02]  /*5e50*/  F2FP.SATFINITE.E4M3.F32.PACK_AB_MERGE_C R45, RZ, R44, RZ ;  /* 0x0000002cff2d723e */ /* 0x010fe400048070ff */
[----:B------:R-:W-:-:S03]  /*5e60*/  PRMT R44, RZ, 0x7610, R44 ;  /* 0x00007610ff2c7816 */ /* 0x000fc6000000002c */
[----:B------:R4:W-:Y:S01]  /*5e70*/  @!P2 STG.E.U8 desc[UR16][R26.64+0x1], R45 ;  /* 0x0000012d1a00a986 */ /* 0x0009e2000c101110 */
[----:B------:R-:W-:Y:S05]  /*5e80*/  @P3 BRA `(.L_x_49) ;  /* 0x0000000000043947 */ /* 0x000fea0003800000 */
[----:B------:R0:W5:Y:S02]  /*5e90*/  LDG.E.U8 R44, desc[UR16][R32.64+0x8] ;  /* 0x00000810202c7981 */ /* 0x000164000c1e1100 */
.L_x_49:
[----:B------:R-:W-:Y:S05]  /*5ea0*/  BSYNC B1 ;  /* 0x0000000000017941 */ /* 0x000fea0003800000 */
.L_x_48:
[----:B-----5:R-:W-:Y:S01]  /*5eb0*/  LOP3.LUT R44, R44, 0xff, RZ, 0xc0, !PT ;  /* 0x000000ff2c2c7812 */ /* 0x020fe200078ec0ff */
[----:B------:R-:W-:Y:S01]  /*5ec0*/  BSSY B1, `(.L_x_50) ;  /* 0x000000b000017945 */ /* 0x000fe20003800000 */
[----:B------:R-:W-:Y:S02]  /*5ed0*/  ISETP.LT.OR P2, PT, R41, 0xa, !P0 ;  /* 0x0000000a2900780c */ /* 0x000fe40004741670 */
[----:B------:R-:W-:-:S05]  /*5ee0*/  F2FP.F16.E4M3.UNPACK_B R44, R44 ;  /* 0x0000002cff2c723e */ /* 0x000fca00020006ff */
[----:B------:R-:W-:-:S05]  /*5ef0*/  HADD2.F32 R44, -RZ, R44.H0_H0 ;  /* 0x2000002cff2c7230 */ /* 0x000fca0000004100 */
[----:B----4-:R-:W-:Y:S01]  /*5f00*/  FMUL R45, R44, UR21 ;  /* 0x000000152c2d7c20 */ /* 0x010fe20008400000 */
[----:B------:R-:W-:-:S03]  /*5f10*/  PRMT R44, RZ, 0x7610, R44 ;  /* 0x00007610ff2c7816 */ /* 0x000fc6000000002c */
[----:B------:R-:W-:-:S05]  /*5f20*/  FFMA R45, R222, UR20, R45 ;  /* 0x00000014de2d7c23 */ /* 0x000fca000800002d */
[----:B------:R-:W-:-:S05]  /*5f30*/  F2FP.SATFINITE.E4M3.F32.PACK_AB_MERGE_C R45, RZ, R45, RZ ;  /* 0x0000002dff2d723e */ /* 0x000fca00048070ff */
[----:B------:R4:W-:Y:S01]  /*5f40*/  @!P3 STG.E.U8 desc[UR16][R24.64+0x8], R45 ;  /* 0x0000082d1800b986 */ /* 0x0009e2000c101110 */
[----:B------:R-:W-:Y:S05]  /*5f50*/  @P2 BRA `(.L_x_51) ;  /* 0x0000000000042947 */ /* 0x000fea0003800000 */
[----:B------:R0:W5:Y:S02]  /*5f60*/  LDG.E.U8 R44, desc[UR16][R32.64+0x9] ;  /* 0x00000910202c7981 */ /* 0x000164000c1e1100 */
.L_x_51:
[----:B------:R-:W-:Y:S05]  /*5f70*/  BSYNC B1 ;  /* 0x0000000000017941 */ /* 0x000fea0003800000 */
.L_x_50:
        /* <DEDUP_REMOVED lines=12> */
.L_x_53:
[----:B------:R-:W-:Y:S05]  /*6040*/  BSYNC B1 ;  /* 0x0000000000017941 */ /* 0x000fea0003800000 */
.L_x_52:
        /* <DEDUP_REMOVED lines=12> */
.L_x_55:
[----:B------:R-:W-:Y:S05]  /*6110*/  BSYNC B1 ;  /* 0x0000000000017941 */ /* 0x000fea0003800000 */
.L_x_54:
        /* <DEDUP_REMOVED lines=12> */
.L_x_57:
[----:B------:R-:W-:Y:S05]  /*61e0*/  BSYNC B1 ;  /* 0x0000000000017941 */ /* 0x000fea0003800000 */
.L_x_56:
        /* <DEDUP_REMOVED lines=12> */
.L_x_59:
[----:B------:R-:W-:Y:S05]  /*62b0*/  BSYNC B1 ;  /* 0x0000000000017941 */ /* 0x000fea0003800000 */
.L_x_58:
        /* <DEDUP_REMOVED lines=12> */
.L_x_61:
[----:B------:R-:W-:Y:S05]  /*6380*/  BSYNC B1 ;  /* 0x0000000000017941 */ /* 0x000fea0003800000 */
.L_x_60:
        /* <DEDUP_REMOVED lines=12> */
.L_x_63:
[----:B------:R-:W-:Y:S05]  /*6450*/  BSYNC B1 ;  /* 0x0000000000017941 */ /* 0x000fea0003800000 */
.L_x_62:
        /* <DEDUP_REMOVED lines=12> */
.L_x_65:
[----:B------:R-:W-:Y:S05]  /*6520*/  BSYNC B1 ;  /* 0x0000000000017941 */ /* 0x000fea0003800000 */
.L_x_64:
        /* <DEDUP_REMOVED lines=12> */
.L_x_67:
[----:B------:R-:W-:Y:S05]  /*65f0*/  BSYNC B1 ;  /* 0x0000000000017941 */ /* 0x000fea0003800000 */
.L_x_66:
        /* <DEDUP_REMOVED lines=12> */
.L_x_69:
[----:B------:R-:W-:Y:S05]  /*66c0*/  BSYNC B1 ;  /* 0x0000000000017941 */ /* 0x000fea0003800000 */
.L_x_68:
        /* <DEDUP_REMOVED lines=12> */
.L_x_71:
[----:B------:R-:W-:Y:S05]  /*6790*/  BSYNC B1 ;  /* 0x0000000000017941 */ /* 0x000fea0003800000 */
.L_x_70:
        /* <DEDUP_REMOVED lines=12> */
.L_x_73:
[----:B------:R-:W-:Y:S05]  /*6860*/  BSYNC B1 ;  /* 0x0000000000017941 */ /* 0x000fea0003800000 */
.L_x_72:
        /* <DEDUP_REMOVED lines=12> */
.L_x_75:
[----:B------:R-:W-:Y:S05]  /*6930*/  BSYNC B1 ;  /* 0x0000000000017941 */ /* 0x000fea0003800000 */
.L_x_74:
        /* <DEDUP_REMOVED lines=12> */
.L_x_77:
[----:B------:R-:W-:Y:S05]  /*6a00*/  BSYNC B1 ;  /* 0x0000000000017941 */ /* 0x000fea0003800000 */
.L_x_76:
        /* <DEDUP_REMOVED lines=12> */
.L_x_79:
[----:B------:R-:W-:Y:S05]  /*6ad0*/  BSYNC B1 ;  /* 0x0000000000017941 */ /* 0x000fea0003800000 */
.L_x_78:
        /* <DEDUP_REMOVED lines=12> */
.L_x_81:
[----:B------:R-:W-:Y:S05]  /*6ba0*/  BSYNC B1 ;  /* 0x0000000000017941 */ /* 0x000fea0003800000 */
.L_x_80:
        /* <DEDUP_REMOVED lines=12> */
.L_x_83:
[----:B------:R-:W-:Y:S05]  /*6c70*/  BSYNC B1 ;  /* 0x0000000000017941 */ /* 0x000fea0003800000 */
.L_x_82:
        /* <DEDUP_REMOVED lines=12> */
.L_x_85:
[----:B------:R-:W-:Y:S05]  /*6d40*/  BSYNC B1 ;  /* 0x0000000000017941 */ /* 0x000fea0003800000 */
.L_x_84:
        /* <DEDUP_REMOVED lines=12> */
.L_x_87:
[----:B------:R-:W-:Y:S05]  /*6e10*/  BSYNC B1 ;  /* 0x0000000000017941 */ /* 0x000fea0003800000 */
.L_x_86:
        /* <DEDUP_REMOVED lines=12> */
.L_x_89:
[----:B------:R-:W-:Y:S05]  /*6ee0*/  BSYNC B1 ;  /* 0x0000000000017941 */ /* 0x000fea0003800000 */
.L_x_88:
        /* <DEDUP_REMOVED lines=12> */
.L_x_91:
[----:B------:R-:W-:Y:S05]  /*6fb0*/  BSYNC B1 ;  /* 0x0000000000017941 */ /* 0x000fea0003800000 */
.L_x_90:
        /* <DEDUP_REMOVED lines=12> */
.L_x_93:
[----:B------:R-:W-:Y:S05]  /*7080*/  BSYNC B1 ;  /* 0x0000000000017941 */ /* 0x000fea0003800000 */
.L_x_92:
        /* <DEDUP_REMOVED lines=12> */
.L_x_95:
[----:B------:R-:W-:Y:S05]  /*7150*/  BSYNC B1 ;  /* 0x0000000000017941 */ /* 0x000fea0003800000 */
.L_x_94:
        /* <DEDUP_REMOVED lines=12> */
.L_x_97:
[----:B------:R-:W-:Y:S05]  /*7220*/  BSYNC B1 ;  /* 0x0000000000017941 */ /* 0x000fea0003800000 */
.L_x_96:
        /* <DEDUP_REMOVED lines=12> */
.L_x_99:
[----:B------:R-:W-:Y:S05]  /*72f0*/  BSYNC B1 ;  /* 0x0000000000017941 */ /* 0x000fea0003800000 */
.L_x_98:
        /* <DEDUP_REMOVED lines=12> */
.L_x_101:
[----:B------:R-:W-:Y:S05]  /*73c0*/  BSYNC B1 ;  /* 0x0000000000017941 */ /* 0x000fea0003800000 */
.L_x_100:
        /* <DEDUP_REMOVED lines=12> */
.L_x_103:
[----:B------:R-:W-:Y:S05]  /*7490*/  BSYNC B1 ;  /* 0x0000000000017941 */ /* 0x000fea0003800000 */
.L_x_102:
        /* <DEDUP_REMOVED lines=12> */
.L_x_105:
[----:B------:R-:W-:Y:S05]  /*7560*/  BSYNC B1 ;  /* 0x0000000000017941 */ /* 0x000fea0003800000 */
.L_x_104:
        /* <DEDUP_REMOVED lines=12> */
.L_x_107:
[----:B------:R-:W-:Y:S05]  /*7630*/  BSYNC B1 ;  /* 0x0000000000017941 */ /* 0x000fea0003800000 */
.L_x_106:
        /* <DEDUP_REMOVED lines=12> */
.L_x_109:
[----:B------:R-:W-:Y:S05]  /*7700*/  BSYNC B1 ;  /* 0x0000000000017941 */ /* 0x000fea0003800000 */
.L_x_108:
        /* <DEDUP_REMOVED lines=12> */
.L_x_111:
[----:B------:R-:W-:Y:S05]  /*77d0*/  BSYNC B1 ;  /* 0x0000000000017941 */ /* 0x000fea0003800000 */
.L_x_110:
        /* <DEDUP_REMOVED lines=12> */
.L_x_113:
[----:B------:R-:W-:Y:S05]  /*78a0*/  BSYNC B1 ;  /* 0x0000000000017941 */ /* 0x000fea0003800000 */
.L_x_112:
        /* <DEDUP_REMOVED lines=12> */
.L_x_115:
[----:B------:R-:W-:Y:S05]  /*7970*/  BSYNC B1 ;  /* 0x0000000000017941 */ /* 0x000fea0003800000 */
.L_x_114:
        /* <DEDUP_REMOVED lines=12> */
.L_x_117:
[----:B------:R-:W-:Y:S05]  /*7a40*/  BSYNC B1 ;  /* 0x0000000000017941 */ /* 0x000fea0003800000 */
.L_x_116:
        /* <DEDUP_REMOVED lines=12> */
.L_x_119:
[----:B------:R-:W-:Y:S05]  /*7b10*/  BSYNC B1 ;  /* 0x0000000000017941 */ /* 0x000fea0003800000 */
.L_x_118:
        /* <DEDUP_REMOVED lines=12> */
.L_x_121:
[----:B------:R-:W-:Y:S05]  /*7be0*/  BSYNC B1 ;  /* 0x0000000000017941 */ /* 0x000fea0003800000 */
.L_x_120:
        /* <DEDUP_REMOVED lines=12> */
.L_x_123:
[----:B------:R-:W-:Y:S05]  /*7cb0*/  BSYNC B1 ;  /* 0x0000000000017941 */ /* 0x000fea0003800000 */
.L_x_122:
        /* <DEDUP_REMOVED lines=12> */
.L_x_125:
[----:B------:R-:W-:Y:S05]  /*7d80*/  BSYNC B1 ;  /* 0x0000000000017941 */ /* 0x000fea0003800000 */
.L_x_124:
        /* <DEDUP_REMOVED lines=12> */
.L_x_127:
[----:B------:R-:W-:Y:S05]  /*7e50*/  BSYNC B1 ;  /* 0x0000000000017941 */ /* 0x000fea0003800000 */
.L_x_126:
        /* <DEDUP_REMOVED lines=12> */
.L_x_129:
[----:B------:R-:W-:Y:S05]  /*7f20*/  BSYNC B1 ;  /* 0x0000000000017941 */ /* 0x000fea0003800000 */
.L_x_128:
        /* <DEDUP_REMOVED lines=12> */
.L_x_131:
[----:B------:R-:W-:Y:S05]  /*7ff0*/  BSYNC B1 ;  /* 0x0000000000017941 */ /* 0x000fea0003800000 */
.L_x_130:
        /* <DEDUP_REMOVED lines=12> */
.L_x_133:
[----:B------:R-:W-:Y:S05]  /*80c0*/  BSYNC B1 ;  /* 0x0000000000017941 */ /* 0x000fea0003800000 */
.L_x_132:
        /* <DEDUP_REMOVED lines=12> */
.L_x_135:
[----:B------:R-:W-:Y:S05]  /*8190*/  BSYNC B1 ;  /* 0x0000000000017941 */ /* 0x000fea0003800000 */
.L_x_134:
        /* <DEDUP_REMOVED lines=12> */
.L_x_137:
[----:B------:R-:W-:Y:S05]  /*8260*/  BSYNC B1 ;  /* 0x0000000000017941 */ /* 0x000fea0003800000 */
.L_x_136:
        /* <DEDUP_REMOVED lines=12> */
.L_x_139:
[----:B------:R-:W-:Y:S05]  /*8330*/  BSYNC B1 ;  /* 0x0000000000017941 */ /* 0x000fea0003800000 */
.L_x_138:
        /* <DEDUP_REMOVED lines=12> */
.L_x_141:
[----:B------:R-:W-:Y:S05]  /*8400*/  BSYNC B1 ;  /* 0x0000000000017941 */ /* 0x000fea0003800000 */
.L_x_140:
        /* <DEDUP_REMOVED lines=12> */
.L_x_143:
[----:B------:R-:W-:Y:S05]  /*84d0*/  BSYNC B1 ;  /* 0x0000000000017941 */ /* 0x000fea0003800000 */
.L_x_142:
        /* <DEDUP_REMOVED lines=12> */
.L_x_145:
[----:B------:R-:W-:Y:S05]  /*85a0*/  BSYNC B1 ;  /* 0x0000000000017941 */ /* 0x000fea0003800000 */
.L_x_144:
        /* <DEDUP_REMOVED lines=12> */
.L_x_147:
[----:B------:R-:W-:Y:S05]  /*8670*/  BSYNC B1 ;  /* 0x0000000000017941 */ /* 0x000fea0003800000 */
.L_x_146:
        /* <DEDUP_REMOVED lines=12> */
.L_x_149:
[----:B------:R-:W-:Y:S05]  /*8740*/  BSYNC B1 ;  /* 0x0000000000017941 */ /* 0x000fea0003800000 */
.L_x_148:
        /* <DEDUP_REMOVED lines=12> */
.L_x_151:
[----:B------:R-:W-:Y:S05]  /*8810*/  BSYNC B1 ;  /* 0x0000000000017941 */ /* 0x000fea0003800000 */
.L_x_150:
        /* <DEDUP_REMOVED lines=12> */
.L_x_153:
[----:B------:R-:W-:Y:S05]  /*88e0*/  BSYNC B1 ;  /* 0x0000000000017941 */ /* 0x000fea0003800000 */
.L_x_152:
        /* <DEDUP_REMOVED lines=12> */
.L_x_155:
[----:B------:R-:W-:Y:S05]  /*89b0*/  BSYNC B1 ;  /* 0x0000000000017941 */ /* 0x000fea0003800000 */
.L_x_154:
        /* <DEDUP_REMOVED lines=12> */
.L_x_157:
[----:B------:R-:W-:Y:S05]  /*8a80*/  BSYNC B1 ;  /* 0x0000000000017941 */ /* 0x000fea0003800000 */
.L_x_156:
        /* <DEDUP_REMOVED lines=12> */
.L_x_159:
[----:B------:R-:W-:Y:S05]  /*8b50*/  BSYNC B1 ;  /* 0x0000000000017941 */ /* 0x000fea0003800000 */
.L_x_158:
        /* <DEDUP_REMOVED lines=12> */
.L_x_161:
[----:B------:R-:W-:Y:S05]  /*8c20*/  BSYNC B1 ;  /* 0x0000000000017941 */ /* 0x000fea0003800000 */
.L_x_160:
        /* <DEDUP_REMOVED lines=12> */
.L_x_163:
[----:B------:R-:W-:Y:S05]  /*8cf0*/  BSYNC B1 ;  /* 0x0000000000017941 */ /* 0x000fea0003800000 */
.L_x_162:
[----:B-----5:R-:W-:Y:S01]  /*8d00*/  LOP3.LUT R44, R44, 0xff, RZ, 0xc0, !PT ;  /* 0x000000ff2c2c7812 */ /* 0x020fe200078ec0ff */
[----:B------:R-:W-:Y:S01]  /*8d10*/  BSSY B1, `(.L_x_164) ;  /* 0x000000b000017945 */ /* 0x000fe20003800000 */
[----:B------:R-:W-:Y:S02]  /*8d20*/  ISETP.LT.OR P2, PT, R41, 0x79, !P1 ;  /* 0x000000792900780c */ /* 0x000fe40004f41670 */
[----:B------:R-:W-:Y:S02]  /*8d30*/  F2FP.F16.E4M3.UNPACK_B R44, R44 ;  /* 0x0000002cff2c723e */ /* 0x000fe400020006ff */
[----:B0-2---:R-:W-:-:S03]  /*8d40*/  PRMT R32, RZ, 0x7610, R32 ;  /* 0x00007610ff207816 */ /* 0x005fc60000000020 */
[----:B------:R-:W-:-:S05]  /*8d50*/  HADD2.F32 R44, -RZ, R44.H0_H0 ;  /* 0x2000002cff2c7230 */ /* 0x000fca0000004100 */
[----:B------:R-:W-:-:S04]  /*8d60*/  FMUL R44, R44, UR21 ;  /* 0x000000152c2c7c20 */ /* 0x000fc80008400000 */
[----:B------:R-:W-:-:S05]  /*8d70*/  FFMA R44, R165, UR20, R44 ;  /* 0x00000014a52c7c23 */ /* 0x000fca000800002c */
[----:B------:R-:W-:-:S05]  /*8d80*/  F2FP.SATFINITE.E4M3.F32.PACK_AB_MERGE_C R33, RZ, R44, RZ ;  /* 0x0000002cff21723e */ /* 0x000fca00048070ff */
[----:B------:R0:W-:Y:S01]  /*8d90*/  @!P0 STG.E.U8 desc[UR16][R24.64+0x79], R33 ;  /* 0x0000792118008986 */ /* 0x0001e2000c101110 */
[----:B------:R-:W-:Y:S05]  /*8da0*/  @P2 BRA `(.L_x_165) ;  /* 0x0000000000042947 */ /* 0x000fea0003800000 */
[----:B------:R2:W5:Y:S02]  /*8db0*/  LDG.E.U8 R32, desc[UR16][R34.64+0x78] ;  /* 0x0000781022207981 */ /* 0x000564000c1e1100 */
.L_x_165:
[----:B------:R-:W-:Y:S05]  /*8dc0*/  BSYNC B1 ;  /* 0x0000000000017941 */ /* 0x000fea0003800000 */
.L_x_164:
[----:B-----5:R-:W-:Y:S01]  /*8dd0*/  LOP3.LUT R32, R32, 0xff, RZ, 0xc0, !PT ;  /* 0x000000ff20207812 */ /* 0x020fe200078ec0ff */
[----:B------:R-:W-:Y:S01]  /*8de0*/  BSSY B1, `(.L_x_166) ;  /* 0x000000b000017945 */ /* 0x000fe20003800000 */
[----:B------:R-:W-:Y:S02]  /*8df0*/  ISETP.LT.OR P1, PT, R41, 0x7a, !P1 ;  /* 0x0000007a2900780c */ /* 0x000fe40004f21670 */
[----:B------:R-:W-:Y:S02]  /*8e00*/  F2FP.F16.E4M3.UNPACK_B R32, R32 ;  /* 0x00000020ff20723e */ /* 0x000fe400020006ff */
[----:B01--4-:R-:W-:-:S03]  /*8e10*/  PRMT R24, RZ, 0x7610, R24 ;  /* 0x00007610ff187816 */ /* 0x013fc60000000018 */
[----:B------:R-:W-:-:S05]  /*8e20*/  HADD2.F32 R32, -RZ, R32.H0_H0 ;  /* 0x20000020ff207230 */ /* 0x000fca0000004100 */
[----:B------:R-:W-:-:S04]  /*8e30*/  FMUL R25, R32, UR21 ;  /* 0x0000001520197c20 */ /* 0x000fc80008400000 */
[----:B------:R-:W-:-:S05]  /*8e40*/  FFMA R25, R164, UR20, R25 ;  /* 0x00000014a4197c23 */ /* 0x000fca0008000019 */
[----:B------:R-:W-:-:S05]  /*8e50*/  F2FP.SATFINITE.E4M3.F32.PACK_AB_MERGE_C R25, RZ, R25, RZ ;  /* 0x00000019ff19723e */ /* 0x000fca00048070ff */
[----:B------:R0:W-:Y:S01]  /*8e60*/  @!P2 STG.E.U8 desc[UR16][R26.64+0x78], R25 ;  /* 0x000078191a00a986 */ /* 0x0001e2000c101110 */
[----:B------:R-:W-:Y:S05]  /*8e70*/  @P1 BRA `(.L_x_167) ;  /* 0x0000000000041947 */ /* 0x000fea0003800000 */
[----:B------:R1:W5:Y:S02]  /*8e80*/  LDG.E.U8 R24, desc[UR16][R34.64+0x79] ;  /* 0x0000791022187981 */ /* 0x000364000c1e1100 */
.L_x_167:
[----:B------:R-:W-:Y:S05]  /*8e90*/  BSYNC B1 ;  /* 0x0000000000017941 */ /* 0x000fea0003800000 */
.L_x_166:
[----:B-----5:R-:W-:Y:S01]  /*8ea0*/  LOP3.LUT R24, R24, 0xff, RZ, 0xc0, !PT ;  /* 0x000000ff18187812 */ /* 0x020fe200078ec0ff */
[----:B------:R-:W-:Y:S01]  /*8eb0*/  BSSY B1, `(.L_x_168) ;  /* 0x0000013000017945 */ /* 0x000fe20003800000 */
[----:B------:R-:W-:Y:S02]  /*8ec0*/  IADD3 R33, P0, R43, 0x80, RZ ;  /* 0x000000802b217810 */ /* 0x000fe40007f1e0ff */
[----:B------:R-:W-:-:S03]  /*8ed0*/  F2FP.F16.E4M3.UNPACK_B R24, R24 ;  /* 0x00000018ff18723e */ /* 0x000fc600020006ff */
[----:B0-----:R-:W-:Y:S01]  /*8ee0*/  IMAD.X R25, RZ, RZ, R39, P0 ;  /* 0x000000ffff197224 */ /* 0x001fe200000e0627 */
[----:B------:R-:W-:Y:S01]  /*8ef0*/  ISETP.GE.AND P0, PT, R42, 0x81, PT ;  /* 0x000000812a00780c */ /* 0x000fe20003f06270 */
[----:B------:R-:W-:Y:S02]  /*8f00*/  HADD2.F32 R24, -RZ, R24.H0_H0 ;  /* 0x20000018ff187230 */ /* 0x000fe40000004100 */
[----:B-123--:R-:W-:Y:S01]  /*8f10*/  IMAD R34, R25, UR6, RZ ;  /* 0x0000000619227c24 */ /* 0x00efe2000f8e02ff */
        /* <DEDUP_REMOVED lines=12> */
.L_x_169:
[----:B------:R-:W-:Y:S05]  /*8fe0*/  BSYNC B1 ;  /* 0x0000000000017941 */ /* 0x000fea0003800000 */
.L_x_168:
[----:B-----5:R-:W-:Y:S01]  /*8ff0*/  LOP3.LUT R32, R32, 0xff, RZ, 0xc0, !PT ;  /* 0x000000ff20207812 */ /* 0x020fe200078ec0ff */
[----:B------:R-:W-:Y:S01]  /*9000*/  BSSY B1, `(.L_x_170) ;  /* 0x000000b000017945 */ /* 0x000fe20003800000 */
[----:B------:R-:W-:Y:S02]  /*9010*/  ISETP.LT.OR P2, PT, R41, 0x2, !P0 ;  /* 0x000000022900780c */ /* 0x000fe40004741670 */
[----:B------:R-:W-:Y:S02]  /*9020*/  F2FP.F16.E4M3.UNPACK_B R32, R32 ;  /* 0x00000020ff20723e */ /* 0x000fe400020006ff */
[----:B0-----:R-:W-:-:S03]  /*9030*/  PRMT R26, RZ, 0x7610, R26 ;  /* 0x00007610ff1a7816 */ /* 0x001fc6000000001a */
[----:B------:R-:W-:-:S05]  /*9040*/  HADD2.F32 R32, -RZ, R32.H0_H0 ;  /* 0x20000020ff207230 */ /* 0x000fca0000004100 */
[----:B------:R-:W-:-:S04]  /*9050*/  FMUL R27, R32, UR21 ;  /* 0x00000015201b7c20 */ /* 0x000fc80008400000 */
[----:B------:R-:W-:-:S05]  /*9060*/  FFMA R27, R162, UR20, R27 ;  /* 0x00000014a21b7c23 */ /* 0x000fca000800001b */
[----:B------:R-:W-:-:S05]  /*9070*/  F2FP.SATFINITE.E4M3.F32.PACK_AB_MERGE_C R27, RZ, R27, RZ ;  /* 0x0000001bff1b723e */ /* 0x000fca00048070ff */
[----:B------:R0:W-:Y:S01]  /*9080*/  @!P3 STG.E.U8 desc[UR16][R28.64], R27 ;  /* 0x0000001b1c00b986 */ /* 0x0001e2000c101110 */
[----:B------:R-:W-:Y:S05]  /*9090*/  @P2 BRA `(.L_x_171) ;  /* 0x0000000000042947 */ /* 0x000fea0003800000 */
[----:B------:R2:W5:Y:S02]  /*90a0*/  LDG.E.U8 R26, desc[UR16][R24.64+0x1] ;  /* 0x00000110181a7981 */ /* 0x000564000c1e1100 */
.L_x_171:
[----:B------:R-:W-:Y:S05]  /*90b0*/  BSYNC B1 ;  /* 0x0000000000017941 */ /* 0x000fea0003800000 */
.L_x_170:
[----:B-----5:R-:W-:Y:S01]  /*90c0*/  LOP3.LUT R26, R26, 0xff, RZ, 0xc0, !PT ;  /* 0x000000ff1a1a7812 */ /* 0x020fe200078ec0ff */
[----:B------:R-:W-:Y:S01]  /*90d0*/  BSSY B1, `(.L_x_172) ;  /* 0x0000013000017945 */ /* 0x000fe20003800000 */
[----:B------:R-:W-:Y:S02]  /*90e0*/  IADD3 R43, P1, R43, 0x88, RZ ;  /* 0x000000882b2b7810 */ /* 0x000fe40007f3e0ff */
[----:B------:R-:W-:Y:S02]  /*90f0*/  F2FP.F16.E4M3.UNPACK_B R26, R26 ;  /* 0x0000001aff1a723e */ /* 0x000fe400020006ff */
[----:B------:R-:W-:Y:S01]  /*9100*/  PRMT R32, RZ, 0x7610, R32 ;  /* 0x00007610ff207816 */ /* 0x000fe20000000020 */
[----:B------:R-:W-:Y:S01]  /*9110*/  IMAD.X R38, RZ, RZ, R39, P1 ;  /* 0x000000ffff267224 */ /* 0x000fe200008e0627 */
[----:B------:R-:W-:Y:S01]  /*9120*/  ISETP.GE.AND P1, PT, R42, 0x89, PT ;  /* 0x000000892a00780c */ /* 0x000fe20003f26270 */
[----:B------:R-:W-:Y:S02]  /*9130*/  HADD2.F32 R26, -RZ, R26.H0_H0 ;  /* 0x2000001aff1a7230 */ /* 0x000fe40000004100 */
[----:B------:R-:W-:Y:S01]  /*9140*/  IMAD R38, R38, UR6, RZ ;  /* 0x0000000626267c24 */ /* 0x000fe2000f8e02ff */
[----:B------:R-:W-:Y:S01]  /*9150*/  ISETP.LT.OR P5, PT, R41, 0x1, !P1 ;  /* 0x000000012900780c */ /* 0x000fe20004fa1670 */
[----:B------:R-:W-:-:S04]  /*9160*/  IMAD.WIDE.U32 R36, R43, UR6, R36 ;  /* 0x000000062b247c25 */ /* 0x000fc8000f8e0024 */
[----:B------:R-:W-:Y:S01]  /*9170*/  FMUL R26, R26, UR21 ;  /* 0x000000151a1a7c20 */ /* 0x000fe20008400000 */
[----:B------:R-:W-:-:S03]  /*9180*/  IMAD R43, R43, UR7, R38 ;  /* 0x000000072b2b7c24 */ /* 0x000fc6000f8e0226 */
[----:B------:R-:W-:Y:S01]  /*9190*/  FFMA R161, R161, UR20, R26 ;  /* 0x00000014a1a17c23 */ /* 0x000fe2000800001a */
[----:B------:R-:W-:-:S04]  /*91a0*/  IADD3 R26, P3, R36, UR8, RZ ;  /* 0x00000008241a7c10 */ /* 0x000fc8000ff7e0ff */
[----:B------:R-:W-:Y:S02]  /*91b0*/  F2FP.SATFINITE.E4M3.F32.PACK_AB_MERGE_C R161, RZ, R161, RZ ;  /* 0x000000a1ffa1723e */ /* 0x000fe400048070ff */
[----:B0-----:R-:W-:-:S03]  /*91c0*/  IADD3.X R27, R37, UR9, R43, P3, !PT ;  /* 0x00000009251b7c10 */ /* 0x001fc60009ffe42b */
[----:B------:R0:W-:Y:S01]  /*91d0*/  @!P2 STG.E.U8 desc[UR16][R28.64+0x1], R161 ;  /* 0x000001a11c00a986 */ /* 0x0001e2000c101110 */
[----:B------:R-:W-:Y:S05]  /*91e0*/  @P5 BRA `(.L_x_173) ;  /* 0x0000000000045947 */ /* 0x000fea0003800000 */
[----:B------:R3:W5:Y:S02]  /*91f0*/  LDG.E.U8 R32, desc[UR16][R26.64] ;  /* 0x000000101a207981 */ /* 0x000764000c1e1100 */
.L_x_173:
[----:B------:R-:W-:Y:S05]  /*9200*/  BSYNC B1 ;  /* 0x0000000000017941 */ /* 0x000fea0003800000 */
.L_x_172:
        /* <DEDUP_REMOVED lines=12> */
.L_x_175:
[----:B------:R-:W-:Y:S05]  /*92d0*/  BSYNC B1 ;  /* 0x0000000000017941 */ /* 0x000fea0003800000 */
.L_x_174:
        /* <DEDUP_REMOVED lines=12> */
.L_x_177:
[----:B------:R-:W-:Y:S05]  /*93a0*/  BSYNC B1 ;  /* 0x0000000000017941 */ /* 0x000fea0003800000 */
.L_x_176:
        /* <DEDUP_REMOVED lines=12> */
.L_x_179:
[----:B------:R-:W-:Y:S05]  /*9470*/  BSYNC B1 ;  /* 0x0000000000017941 */ /* 0x000fea0003800000 */
.L_x_178:
        /* <DEDUP_REMOVED lines=12> */
.L_x_181:
[----:B------:R-:W-:Y:S05]  /*9540*/  BSYNC B1 ;  /* 0x0000000000017941 */ /* 0x000fea0003800000 */
.L_x_180:
        /* <DEDUP_REMOVED lines=12> */
.L_x_183:
[----:B------:R-:W-:Y:S05]  /*9610*/  BSYNC B1 ;  /* 0x0000000000017941 */ /* 0x000fea0003800000 */
.L_x_182:
        /* <DEDUP_REMOVED lines=12> */
.L_x_185:
[----:B------:R-:W-:Y:S05]  /*96e0*/  BSYNC B1 ;  /* 0x0000000000017941 */ /* 0x000fea0003800000 */
.L_x_184:
        /* <DEDUP_REMOVED lines=12> */
.L_x_187:
[----:B------:R-:W-:Y:S05]  /*97b0*/  BSYNC B1 ;  /* 0x0000000000017941 */ /* 0x000fea0003800000 */
.L_x_186:
        /* <DEDUP_REMOVED lines=12> */
.L_x_189:
[----:B------:R-:W-:Y:S05]  /*9880*/  BSYNC B1 ;  /* 0x0000000000017941 */ /* 0x000fea0003800000 */
.L_x_188:
        /* <DEDUP_REMOVED lines=12> */
.L_x_191:
[----:B------:R-:W-:Y:S05]  /*9950*/  BSYNC B1 ;  /* 0x0000000000017941 */ /* 0x000fea0003800000 */
.L_x_190:
[----:B-----5:R-:W-:Y:S01]  /*9960*/  LOP3.LUT R32, R32, 0xff, RZ, 0xc0, !PT ;  /* 0x000000ff20207812 */ /* 0x020fe200078ec0ff */
[----:B------:R-:W-:Y:S01]  /*9970*/  BSSY B1, `(.L_x_192) ;  /* 0x000000b000017945 */ /* 0x000fe20003800000 */
[----:B------:R-:W-:Y:S02]  /*9980*/  ISETP.LT.OR P3, PT, R41, 0x19, !P0 ;  /* 0x000000192900780c */ /* 0x000fe40004761670 */
[----:B------:R-:W-:-:S05]  /*9990*/  F2FP.F16.E4M3.UNPACK_B R32, R32 ;  /* 0x00000020ff20723e */ /* 0x000fca00020006ff */
[----:B------:R-:W-:-:S05]  /*99a0*/  HADD2.F32 R32, -RZ, R32.H0_H0 ;  /* 0x20000020ff207230 */ /* 0x000fca0000004100 */
[----:B------:R-:W-:-:S04]  /*99b0*/  FMUL R32, R32, UR21 ;  /* 0x0000001520207c20 */ /* 0x000fc80008400000 */
[----:B------:R-:W-:Y:S01]  /*99c0*/  FFMA R32, R23, UR20, R32 ;  /* 0x0000001417207c23 */ /* 0x000fe20008000020 */
[----:B------:R-:W-:-:S04]  /*99d0*/  PRMT R23, RZ, 0x7610, R23 ;  /* 0x00007610ff177816 */ /* 0x000fc80000000017 */
[----:B----4-:R-:W-:-:S05]  /*99e0*/  F2FP.SATFINITE.E4M3.F32.PACK_AB_MERGE_C R33, RZ, R32, RZ ;  /* 0x00000020ff21723e */ /* 0x010fca00048070ff */
[----:B------:R4:W-:Y:S01]  /*99f0*/  @!P2 STG.E.U8 desc[UR16][R30.64+0x11], R33 ;  /* 0x000011211e00a986 */ /* 0x0009e2000c101110 */
[----:B------:R-:W-:Y:S05]  /*9a00*/  @P3 BRA `(.L_x_193) ;  /* 0x0000000000043947 */ /* 0x000fea0003800000 */
[----:B------:R0:W5:Y:S02]  /*9a10*/  LDG.E.U8 R23, desc[UR16][R24.64+0x18] ;  /* 0x0000181018177981 */ /* 0x000164000c1e1100 */
.L_x_193:
[----:B------:R-:W-:Y:S05]  /*9a20*/  BSYNC B1 ;  /* 0x0000000000017941 */ /* 0x000fea0003800000 */
.L_x_192:
        /* <DEDUP_REMOVED lines=8> */
[----:B------:R-:W-:-:S05]  /*9ab0*/  F2FP.SATFINITE.E4M3.F32.PACK_AB_MERGE_C R23, RZ, R23, RZ ;  /* 0x00000017ff17723e */ /* 0x000fca00048070ff */
[----:B------:R0:W-:Y:S01]  /*9ac0*/  @!P3 STG.E.U8 desc[UR16][R28.64+0x18], R23 ;  /* 0x000018171c00b986 */ /* 0x0001e2000c101110 */
[----:B------:R-:W-:Y:S05]  /*9ad0*/  @P2 BRA `(.L_x_195) ;  /* 0x0000000000042947 */ /* 0x000fea0003800000 */
[----:B------:R0:W5:Y:S02]  /*9ae0*/  LDG.E.U8 R22, desc[UR16][R24.64+0x19] ;  /* 0x0000191018167981 */ /* 0x000164000c1e1100 */
.L_x_195:
[----:B------:R-:W-:Y:S05]  /*9af0*/  BSYNC B1 ;  /* 0x0000000000017941 */ /* 0x000fea0003800000 */
.L_x_194:
        /* <DEDUP_REMOVED lines=8> */
[----:B0-----:R-:W-:-:S05]  /*9b80*/  F2FP.SATFINITE.E4M3.F32.PACK_AB_MERGE_C R23, RZ, R22, RZ ;  /* 0x00000016ff17723e */ /* 0x001fca00048070ff */
[----:B------:R0:W-:Y:S01]  /*9b90*/  @!P2 STG.E.U8 desc[UR16][R28.64+0x19], R23 ;  /* 0x000019171c00a986 */ /* 0x0001e2000c101110 */
[----:B------:R-:W-:Y:S05]  /*9ba0*/  @P3 BRA `(.L_x_197) ;  /* 0x0000000000043947 */ /* 0x000fea0003800000 */
[----:B------:R0:W5:Y:S02]  /*9bb0*/  LDG.E.U8 R21, desc[UR16][R26.64+0x18] ;  /* 0x000018101a157981 */ /* 0x000164000c1e1100 */
.L_x_197:
[----:B------:R-:W-:Y:S05]  /*9bc0*/  BSYNC B1 ;  /* 0x0000000000017941 */ /* 0x000fea0003800000 */
.L_x_196:
        /* <DEDUP_REMOVED lines=12> */
.L_x_199:
[----:B------:R-:W-:Y:S05]  /*9c90*/  BSYNC B1 ;  /* 0x0000000000017941 */ /* 0x000fea0003800000 */
.L_x_198:
        /* <DEDUP_REMOVED lines=12> */
.L_x_201:
[----:B------:R-:W-:Y:S05]  /*9d60*/  BSYNC B1 ;  /* 0x0000000000017941 */ /* 0x000fea0003800000 */
.L_x_200:
        /* <DEDUP_REMOVED lines=12> */
.L_x_203:
[----:B------:R-:W-:Y:S05]  /*9e30*/  BSYNC B1 ;  /* 0x0000000000017941 */ /* 0x000fea0003800000 */
.L_x_202:
        /* <DEDUP_REMOVED lines=12> */
.L_x_205:
[----:B------:R-:W-:Y:S05]  /*9f00*/  BSYNC B1 ;  /* 0x0000000000017941 */ /* 0x000fea0003800000 */
.L_x_204:
        /* <DEDUP_REMOVED lines=12> */
.L_x_207:
[----:B------:R-:W-:Y:S05]  /*9fd0*/  BSYNC B1 ;  /* 0x0000000000017941 */ /* 0x000fea0003800000 */
.L_x_206:
        /* <DEDUP_REMOVED lines=12> */
.L_x_209:
[----:B------:R-:W-:Y:S05]  /*a0a0*/  BSYNC B1 ;  /* 0x0000000000017941 */ /* 0x000fea0003800000 */
.L_x_208:
        /* <DEDUP_REMOVED lines=12> */
.L_x_211:
[----:B------:R-:W-:Y:S05]  /*a170*/  BSYNC B1 ;  /* 0x0000000000017941 */ /* 0x000fea0003800000 */
.L_x_210:
        /* <DEDUP_REMOVED lines=12> */
.L_x_213:
[----:B------:R-:W-:Y:S05]  /*a240*/  BSYNC B1 ;  /* 0x0000000000017941 */ /* 0x000fea0003800000 */
.L_x_212:
        /* <DEDUP_REMOVED lines=12> */
.L_x_215:
[----:B------:R-:W-:Y:S05]  /*a310*/  BSYNC B1 ;  /* 0x0000000000017941 */ /* 0x000fea0003800000 */
.L_x_214:
        /* <DEDUP_REMOVED lines=12> */
.L_x_217:
[----:B------:R-:W-:Y:S05]  /*a3e0*/  BSYNC B1 ;  /* 0x0000000000017941 */ /* 0x000fea0003800000 */
.L_x_216:
        /* <DEDUP_REMOVED lines=12> */
.L_x_219:
[----:B------:R-:W-:Y:S05]  /*a4b0*/  BSYNC B1 ;  /* 0x0000000000017941 */ /* 0x000fea0003800000 */
.L_x_218:
        /* <DEDUP_REMOVED lines=12> */
.L_x_221:
[----:B------:R-:W-:Y:S05]  /*a580*/  BSYNC B1 ;  /* 0x0000000000017941 */ /* 0x000fea0003800000 */
.L_x_220:
        /* <DEDUP_REMOVED lines=12> */
.L_x_223:
[----:B------:R-:W-:Y:S05]  /*a650*/  BSYNC B1 ;  /* 0x0000000000017941 */ /* 0x000fea0003800000 */
.L_x_222:
        /* <DEDUP_REMOVED lines=12> */
.L_x_225:
[----:B------:R-:W-:Y:S05]  /*a720*/  BSYNC B1 ;  /* 0x0000000000017941 */ /* 0x000fea0003800000 */
.L_x_224:
        /* <DEDUP_REMOVED lines=12> */
.L_x_227:
[----:B------:R-:W-:Y:S05]  /*a7f0*/  BSYNC B1 ;  /* 0x0000000000017941 */ /* 0x000fea0003800000 */
.L_x_226:
        /* <DEDUP_REMOVED lines=12> */
.L_x_229:
[----:B------:R-:W-:Y:S05]  /*a8c0*/  BSYNC B1 ;  /* 0x0000000000017941 */ /* 0x000fea0003800000 */
.L_x_228:
        /* <DEDUP_REMOVED lines=12> */
.L_x_231:
[----:B------:R-:W-:Y:S05]  /*a990*/  BSYNC B1 ;  /* 0x0000000000017941 */ /* 0x000fea0003800000 */
.L_x_230:
        /* <DEDUP_REMOVED lines=12> */
.L_x_233:
[----:B------:R-:W-:Y:S05]  /*aa60*/  BSYNC B1 ;  /* 0x0000000000017941 */ /* 0x000fea0003800000 */
.L_x_232:
        /* <DEDUP_REMOVED lines=12> */
.L_x_235:
[----:B------:R-:W-:Y:S05]  /*ab30*/  BSYNC B1 ;  /* 0x0000000000017941 */ /* 0x000fea0003800000 */
.L_x_234:
[----:B-----5:R-:W-:Y:S01]  /*ab40*/  LOP3.LUT R2, R2, 0xff, RZ, 0xc0, !PT ;  /* 0x000000ff02027812 */ /* 0x020fe200078ec0ff */
[----:B------:R-:W-:Y:S01]  /*ab50*/  BSSY B1, `(.L_x_236) ;  /* 0x000000b000017945 */ /* 0x000fe20003800000 */
[----:B------:R-:W-:Y:S02]  /*ab60*/  ISETP.LT.OR P3, PT, R41, 0x41, !P1 ;  /* 0x000000412900780c */ /* 0x000fe40004f61670 */
[----:B------:R-:W-:-:S05]  /*ab70*/  F2FP.F16.E4M3.UNPACK_B R2, R2 ;  /* 0x00000002ff02723e */ /* 0x000fca00020006ff */
[----:B------:R-:W-:-:S05]  /*ab80*/  HADD2.F32 R2, -RZ, R2.H0_H0 ;  /* 0x20000002ff027230 */ /* 0x000fca0000004100 */
[----:B0-----:R-:W-:-:S04]  /*ab90*/  FMUL R3, R2, UR21 ;  /* 0x0000001502037c20 */ /* 0x001fc80008400000 */
[----:B------:R-:W-:Y:S01]  /*aba0*/  FFMA R3, R0, UR20, R3 ;  /* 0x0000001400037c23 */ /* 0x000fe20008000003 */
[----:B------:R-:W-:-:S04]  /*abb0*/  PRMT R0, RZ, 0x7610, R0 ;  /* 0x00007610ff007816 */ /* 0x000fc80000000000 */
[----:B------:R-:W-:-:S05]  /*abc0*/  F2FP.SATFINITE.E4M3.F32.PACK_AB_MERGE_C R3, RZ, R3, RZ ;  /* 0x00000003ff03723e */ /* 0x000fca00048070ff */
[----:B------:R0:W-:Y:S01]  /*abd0*/  @!P2 STG.E.U8 desc[UR16][R28.64+0x41], R3 ;  /* 0x000041031c00a986 */ /* 0x0001e2000c101110 */
[----:B------:R-:W-:Y:S05]  /*abe0*/  @P3 BRA `(.L_x_237) ;  /* 0x0000000000043947 */ /* 0x000fea0003800000 */
[----:B------:R0:W5:Y:S02]  /*abf0*/  LDG.E.U8 R0, desc[UR16][R26.64+0x40] ;  /* 0x000040101a007981 */ /* 0x000164000c1e1100 */
.L_x_237:
[----:B------:R-:W-:Y:S05]  /*ac00*/  BSYNC B1 ;  /* 0x0000000000017941 */ /* 0x000fea0003800000 */
.L_x_236:
[----:B------:R-:W2:Y:S01]  /*ac10*/  LDL.LU R2, [R1] ;  /* 0x0000000001027983 */ /* 0x000ea20000300800 */
[----:B-----5:R-:W-:Y:S01]  /*ac20*/  LOP3.LUT R0, R0, 0xff, RZ, 0xc0, !PT ;  /* 0x000000ff00007812 */ /* 0x020fe200078ec0ff */
[----:B------:R-:W-:Y:S01]  /*ac30*/  BSSY B1, `(.L_x_238) ;  /* 0x000000b000017945 */ /* 0x000fe20003800000 */
[----:B------:R-:W-:Y:S02]  /*ac40*/  ISETP.LT.OR P2, PT, R41, 0x42, !P1 ;  /* 0x000000422900780c */ /* 0x000fe40004f41670 */
[----:B------:R-:W-:-:S05]  /*ac50*/  F2FP.F16.E4M3.UNPACK_B R0, R0 ;  /* 0x00000000ff00723e */ /* 0x000fca00020006ff */
[----:B------:R-:W-:-:S05]  /*ac60*/  HADD2.F32 R0, -RZ, R0.H0_H0 ;  /* 0x20000000ff007230 */ /* 0x000fca0000004100 */
[----:B------:R-:W-:-:S04]  /*ac70*/  FMUL R0, R0, UR21 ;  /* 0x0000001500007c20 */ /* 0x000fc80008400000 */
[----:B--2---:R-:W-:-:S05]  /*ac80*/  FFMA R0, R2, UR20, R0 ;  /* 0x0000001402007c23 */ /* 0x004fca0008000000 */
[----:B0-----:R-:W-:Y:S02]  /*ac90*/  F2FP.SATFINITE.E4M3.F32.PACK_AB_MERGE_C R3, RZ, R0, RZ ;  /* 0x00000000ff03723e */ /* 0x001fe400048070ff */
[----:B------:R-:W-:-:S03]  /*aca0*/  PRMT R0, RZ, 0x7610, R0 ;  /* 0x00007610ff007816 */ /* 0x000fc60000000000 */
[----:B------:R0:W-:Y:S01]  /*acb0*/  @!P3 STG.E.U8 desc[UR16][R30.64+0x40], R3 ;  /* 0x000040031e00b986 */ /* 0x0001e2000c101110 */
[----:B------:R-:W-:Y:S05]  /*acc0*/  @P2 BRA `(.L_x_239) ;  /* 0x0000000000042947 */ /* 0x000fea0003800000 */
[----:B------:R2:W5:Y:S02]  /*acd0*/  LDG.E.U8 R0, desc[UR16][R26.64+0x41] ;  /* 0x000041101a007981 */ /* 0x000564000c1e1100 */
.L_x_239:
[----:B------:R-:W-:Y:S05]  /*ace0*/  BSYNC B1 ;  /* 0x0000000000017941 */ /* 0x000fea0003800000 */
.L_x_238:
[----:B------:R-:W3:Y:S01]  /*acf0*/  LDL.LU R2, [R1+0x4] ;  /* 0x0000040001027983 */ /* 0x000ee20000300800 */
[----:B-----5:R-:W-:Y:S01]  /*ad00*/  LOP3.LUT R0, R0, 0xff, RZ, 0xc0, !PT ;  /* 0x000000ff00007812 */ /* 0x020fe200078ec0ff */
[----:B------:R-:W-:Y:S01]  /*ad10*/  BSSY B1, `(.L_x_240) ;  /* 0x000000b000017945 */ /* 0x000fe20003800000 */
[----:B------:R-:W-:Y:S02]  /*ad20*/  ISETP.LT.OR P3, PT, R41, 0x49, !P0 ;  /* 0x000000492900780c */ /* 0x000fe40004761670 */
[----:B------:R-:W-:-:S05]  /*ad30*/  F2FP.F16.E4M3.UNPACK_B R0, R0 ;  /* 0x00000000ff00723e */ /* 0x000fca00020006ff */
[----:B------:R-:W-:-:S05]  /*ad40*/  HADD2.F32 R0, -RZ, R0.H0_H0 ;  /* 0x20000000ff007230 */ /* 0x000fca0000004100 */
[----:B------:R-:W-:-:S04]  /*ad50*/  FMUL R0, R0, UR21 ;  /* 0x0000001500007c20 */ /* 0x000fc80008400000 */
[----:B---3--:R-:W-:-:S05]  /*ad60*/  FFMA R0, R2, UR20, R0 ;  /* 0x0000001402007c23 */ /* 0x008fca0008000000 */
[----:B0-----:R-:W-:Y:S02]  /*ad70*/  F2FP.SATFINITE.E4M3.F32.PACK_AB_MERGE_C R3, RZ, R0, RZ ;  /* 0x00000000ff03723e */ /* 0x001fe400048070ff */
[----:B------:R-:W-:-:S03]  /*ad80*/  PRMT R0, RZ, 0x7610, R0 ;  /* 0x00007610ff007816 */ /* 0x000fc60000000000 */
[----:B------:R0:W-:Y:S01]  /*ad90*/  @!P2 STG.E.U8 desc[UR16][R30.64+0x41], R3 ;  /* 0x000041031e00a986 */ /* 0x0001e2000c101110 */
[----:B------:R-:W-:Y:S05]  /*ada0*/  @P3 BRA `(.L_x_241) ;  /* 0x0000000000043947 */ /* 0x000fea0003800000 */
[----:B------:R3:W5:Y:S02]  /*adb0*/  LDG.E.U8 R0, desc[UR16][R24.64+0x48] ;  /* 0x0000481018007981 */ /* 0x000764000c1e1100 */
.L_x_241:
[----:B------:R-:W-:Y:S05]  /*adc0*/  BSYNC B1 ;  /* 0x0000000000017941 */ /* 0x000fea0003800000 */
.L_x_240:
[----:B------:R-:W2:Y:S01]  /*add0*/  LDL.LU R2, [R1+0x8] ;  /* 0x0000080001027983 */ /* 0x000ea20000300800 */
        /* <DEDUP_REMOVED lines=12> */
.L_x_243:
[----:B------:R-:W-:Y:S05]  /*aea0*/  BSYNC B1 ;  /* 0x0000000000017941 */ /* 0x000fea0003800000 */
.L_x_242:
        /* <DEDUP_REMOVED lines=13> */
.L_x_245:
[----:B------:R-:W-:Y:S05]  /*af80*/  BSYNC B1 ;  /* 0x0000000000017941 */ /* 0x000fea0003800000 */
.L_x_244:
        /* <DEDUP_REMOVED lines=13> */
.L_x_247:
[----:B------:R-:W-:Y:S05]  /*b060*/  BSYNC B1 ;  /* 0x0000000000017941 */ /* 0x000fea0003800000 */
.L_x_246:
        /* <DEDUP_REMOVED lines=13> */
.L_x_249:
[----:B------:R-:W-:Y:S05]  /*b140*/  BSYNC B1 ;  /* 0x0000000000017941 */ /* 0x000fea0003800000 */
.L_x_248:
        /* <DEDUP_REMOVED lines=13> */
.L_x_251:
[----:B------:R-:W-:Y:S05]  /*b220*/  BSYNC B1 ;  /* 0x0000000000017941 */ /* 0x000fea0003800000 */
.L_x_250:
        /* <DEDUP_REMOVED lines=13> */
.L_x_253:
[----:B------:R-:W-:Y:S05]  /*b300*/  BSYNC B1 ;  /* 0x0000000000017941 */ /* 0x000fea0003800000 */
.L_x_252:
        /* <DEDUP_REMOVED lines=13> */
.L_x_255:
[----:B------:R-:W-:Y:S05]  /*b3e0*/  BSYNC B1 ;  /* 0x0000000000017941 */ /* 0x000fea0003800000 */
.L_x_254:
        /* <DEDUP_REMOVED lines=13> */
.L_x_257:
[----:B------:R-:W-:Y:S05]  /*b4c0*/  BSYNC B1 ;  /* 0x0000000000017941 */ /* 0x000fea0003800000 */
.L_x_256:
        /* <DEDUP_REMOVED lines=13> */
.L_x_259:
[----:B------:R-:W-:Y:S05]  /*b5a0*/  BSYNC B1 ;  /* 0x0000000000017941 */ /* 0x000fea0003800000 */
.L_x_258:
        /* <DEDUP_REMOVED lines=13> */
.L_x_261:
[----:B------:R-:W-:Y:S05]  /*b680*/  BSYNC B1 ;  /* 0x0000000000017941 */ /* 0x000fea0003800000 */
.L_x_260:
        /* <DEDUP_REMOVED lines=13> */
.L_x_263:
[----:B------:R-:W-:Y:S05]  /*b760*/  BSYNC B1 ;  /* 0x0000000000017941 */ /* 0x000fea0003800000 */
.L_x_262:
        /* <DEDUP_REMOVED lines=13> */
.L_x_265:
[----:B------:R-:W-:Y:S05]  /*b840*/  BSYNC B1 ;  /* 0x0000000000017941 */ /* 0x000fea0003800000 */
.L_x_264:
        /* <DEDUP_REMOVED lines=13> */
.L_x_267:
[----:B------:R-:W-:Y:S05]  /*b920*/  BSYNC B1 ;  /* 0x0000000000017941 */ /* 0x000fea0003800000 */
.L_x_266:
        /* <DEDUP_REMOVED lines=13> */
.L_x_269:
[----:B------:R-:W-:Y:S05]  /*ba00*/  BSYNC B1 ;  /* 0x0000000000017941 */ /* 0x000fea0003800000 */
.L_x_268:
        /* <DEDUP_REMOVED lines=13> */
.L_x_271:
[----:B------:R-:W-:Y:S05]  /*bae0*/  BSYNC B1 ;  /* 0x0000000000017941 */ /* 0x000fea0003800000 */
.L_x_270:
        /* <DEDUP_REMOVED lines=13> */
.L_x_273:
[----:B------:R-:W-:Y:S05]  /*bbc0*/  BSYNC B1 ;  /* 0x0000000000017941 */ /* 0x000fea0003800000 */
.L_x_272:
        /* <DEDUP_REMOVED lines=13> */
.L_x_275:
[----:B------:R-:W-:Y:S05]  /*bca0*/  BSYNC B1 ;  /* 0x0000000000017941 */ /* 0x000fea0003800000 */
.L_x_274:
        /* <DEDUP_REMOVED lines=13> */
.L_x_277:
[----:B------:R-:W-:Y:S05]  /*bd80*/  BSYNC B1 ;  /* 0x0000000000017941 */ /* 0x000fea0003800000 */
.L_x_276:
        /* <DEDUP_REMOVED lines=13> */
.L_x_279:
[----:B------:R-:W-:Y:S05]  /*be60*/  BSYNC B1 ;  /* 0x0000000000017941 */ /* 0x000fea0003800000 */
.L_x_278:
        /* <DEDUP_REMOVED lines=13> */
.L_x_281:
[----:B------:R-:W-:Y:S05]  /*bf40*/  BSYNC B1 ;  /* 0x0000000000017941 */ /* 0x000fea0003800000 */
.L_x_280:
        /* <DEDUP_REMOVED lines=13> */
.L_x_283:
[----:B------:R-:W-:Y:S05]  /*c020*/  BSYNC B1 ;  /* 0x0000000000017941 */ /* 0x000fea0003800000 */
.L_x_282:
        /* <DEDUP_REMOVED lines=13> */
.L_x_285:
[----:B------:R-:W-:Y:S05]  /*c100*/  BSYNC B1 ;  /* 0x0000000000017941 */ /* 0x000fea0003800000 */
.L_x_284:
        /* <DEDUP_REMOVED lines=13> */
.L_x_287:
[----:B------:R-:W-:Y:S05]  /*c1e0*/  BSYNC B1 ;  /* 0x0000000000017941 */ /* 0x000fea0003800000 */
.L_x_286:
        /* <DEDUP_REMOVED lines=13> */
.L_x_289:
[----:B------:R-:W-:Y:S05]  /*c2c0*/  BSYNC B1 ;  /* 0x0000000000017941 */ /* 0x000fea0003800000 */
.L_x_288:
        /* <DEDUP_REMOVED lines=13> */
.L_x_291:
[----:B------:R-:W-:Y:S05]  /*c3a0*/  BSYNC B1 ;  /* 0x0000000000017941 */ /* 0x000fea0003800000 */
.L_x_290:
        /* <DEDUP_REMOVED lines=13> */
.L_x_293:
[----:B------:R-:W-:Y:S05]  /*c480*/  BSYNC B1 ;  /* 0x0000000000017941 */ /* 0x000fea0003800000 */
.L_x_292:
        /* <DEDUP_REMOVED lines=13> */
.L_x_295:
[----:B------:R-:W-:Y:S05]  /*c560*/  BSYNC B1 ;  /* 0x0000000000017941 */ /* 0x000fea0003800000 */
.L_x_294:
[----:B------:R-:W-:Y:S05]  /*c570*/  @P1 BRA `(.L_x_296) ;  /* 0x0000002000ac1947 */ /* 0x000fea0003800000 */
[----:B------:R-:W2:Y:S01]  /*c580*/  LDL.LU R2, [R1+0x74] ;  /* 0x0000740001027983 */ /* 0x000ea20000300800 */
[----:B-----5:R-:W-:-:S04]  /*c590*/  LOP3.LUT R0, R0, 0xff, RZ, 0xc0, !PT ;  /* 0x000000ff00007812 */ /* 0x020fc800078ec0ff */
[----:B------:R-:W-:-:S05]  /*c5a0*/  F2FP.F16.E4M3.UNPACK_B R0, R0 ;  /* 0x00000000ff00723e */ /* 0x000fca00020006ff */
[----:B------:R-:W-:-:S05]  /*c5b0*/  HADD2.F32 R0, -RZ, R0.H0_H0 ;  /* 0x20000000ff007230 */ /* 0x000fca0000004100 */
[----:B------:R-:W-:-:S04]  /*c5c0*/  FMUL R0, R0, UR21 ;  /* 0x0000001500007c20 */ /* 0x000fc80008400000 */
[----:B--2---:R-:W-:-:S05]  /*c5d0*/  FFMA R0, R2, UR20, R0 ;  /* 0x0000001402007c23 */ /* 0x004fca0008000000 */
[----:B0-----:R-:W-:-:S05]  /*c5e0*/  F2FP.SATFINITE.E4M3.F32.PACK_AB_MERGE_C R3, RZ, R0, RZ ;  /* 0x00000000ff03723e */ /* 0x001fca00048070ff */
[----:B------:R0:W-:Y:S01]  /*c5f0*/  STG.E.U8 desc[UR16][R30.64+0x79], R3 ;  /* 0x000079031e007986 */ /* 0x0001e2000c101110 */
[----:B------:R-:W-:Y:S05]  /*c600*/  BRA `(.L_x_296) ;  /* 0x0000002000887947 */ /* 0x000fea0003800000 */
.L_x_39:
[C---:B------:R-:W-:Y:S01]  /*c610*/  ISETP.GE.AND P3, PT, R42.reuse, 0x1, PT ;  /* 0x000000012a00780c */ /* 0x040fe20003f66270 */
[----:B------:R-:W2:Y:S01]  /*c620*/  LDL.LU R227, [R1+0x10] ;  /* 0x0000100001e37983 */ /* 0x000ea20000300800 */
[----:B------:R-:W-:Y:S01]  /*c630*/  ISETP.GE.AND P2, PT, R42, 0x9, PT ;  /* 0x000000092a00780c */ /* 0x000fe20003f46270 */
[----:B------:R-:W-:Y:S01]  /*c640*/  FMUL R225, R225, UR20 ;  /* 0x00000014e1e17c20 */ /* 0x000fe20008400000 */
[C---:B------:R-:W-:Y:S01]  /*c650*/  ISETP.LT.OR P0, PT, R41.reuse, 0x1, !P3 ;  /* 0x000000012900780c */ /* 0x040fe20005f01670 */
[----:B------:R-:W-:Y:S01]  /*c660*/  FMUL R226, R226, UR20 ;  /* 0x00000014e2e27c20 */ /* 0x000fe20008400000 */
[----:B------:R-:W-:Y:S01]  /*c670*/  ISETP.LT.OR P1, PT, R41, 0x2, !P3 ;  /* 0x000000022900780c */ /* 0x000fe20005f21670 */
[----:B------:R-:W-:Y:S01]  /*c680*/  FMUL R223, R223, UR20 ;  /* 0x00000014dfdf7c20 */ /* 0x000fe20008400000 */
[----:B------:R-:W-:Y:S01]  /*c690*/  ISETP.LT.OR P6, PT, R41, 0x2, !P2 ;  /* 0x000000022900780c */ /* 0x000fe200057c1670 */
[----:B------:R-:W-:Y:S01]  /*c6a0*/  FMUL R224, R224, UR20 ;  /* 0x00000014e0e07c20 */ /* 0x000fe20008400000 */
[----:B------:R-:W-:-:S02]  /*c6b0*/  F2FP.SATFINITE.E4M3.F32.PACK_AB_MERGE_C R33, RZ, R226, RZ ;  /* 0x000000e2ff21723e */ /* 0x000fc400048070ff */
[----:B------:R-:W-:Y:S01]  /*c6c0*/  F2FP.SATFINITE.E4M3.F32.PACK_AB_MERGE_C R225, RZ, R225, RZ ;  /* 0x000000e1ffe1723e */ /* 0x000fe200048070ff */
[----:B------:R-:W-:Y:S01]  /*c6d0*/  FMUL R222, R222, UR20 ;  /* 0x00000014dede7c20 */ /* 0x000fe20008400000 */
[----:B------:R-:W-:Y:S01]  /*c6e0*/  ISETP.LT.OR P5, PT, R41, 0x1, !P2 ;  /* 0x000000012900780c */ /* 0x000fe200057a1670 */
[----:B------:R-:W-:Y:S01]  /*c6f0*/  FMUL R221, R221, UR20 ;  /* 0x00000014dddd7c20 */ /* 0x000fe20008400000 */
[----:B------:R-:W-:Y:S01]  /*c700*/  F2FP.SATFINITE.E4M3.F32.PACK_AB_MERGE_C R223, RZ, R223, RZ ;  /* 0x000000dfffdf723e */ /* 0x000fe200048070ff */
[----:B------:R0:W-:Y:S01]  /*c710*/  @!P0 STG.E.U8 desc[UR16][R24.64], R33 ;  /* 0x0000002118008986 */ /* 0x0001e2000c101110 */
[----:B------:R-:W-:-:S03]  /*c720*/  ISETP.LT.OR P0, PT, R41, 0x9, !P3 ;  /* 0x000000092900780c */ /* 0x000fc60005f01670 */
[----:B------:R-:W-:Y:S01]  /*c730*/  @!P1 STG.E.U8 desc[UR16][R24.64+0x1], R225 ;  /* 0x000001e118009986 */ /* 0x000fe2000c101110 */
[----:B------:R-:W-:-:S03]  /*c740*/  ISETP.LT.OR P1, PT, R41, 0xa, !P3 ;  /* 0x0000000a2900780c */ /* 0x000fc60005f21670 */
[----:B------:R-:W-:Y:S01]  /*c750*/  @!P6 STG.E.U8 desc[UR16][R26.64+0x1], R223 ;  /* 0x000001df1a00e986 */ /* 0x000fe2000c101110 */
[----:B------:R-:W-:Y:S01]  /*c760*/  ISETP.LT.OR P6, PT, R41, 0xa, !P2 ;  /* 0x0000000a2900780c */ /* 0x000fe200057c1670 */
[----:B------:R-:W-:Y:S01]  /*c770*/  FMUL R219, R219, UR20 ;  /* 0x00000014dbdb7c20 */ /* 0x000fe20008400000 */
[----:B------:R-:W-:Y:S01]  /*c780*/  F2FP.SATFINITE.E4M3.F32.PACK_AB_MERGE_C R35, RZ, R224, RZ ;  /* 0x000000e0ff23723e */ /* 0x000fe200048070ff */
[----:B------:R-:W-:Y:S01]  /*c790*/  FMUL R220, R220, UR20 ;  /* 0x00000014dcdc7c20 */ /* 0x000fe20008400000 */
[----:B0-----:R-:W-:Y:S01]  /*c7a0*/  F2FP.SATFINITE.E4M3.F32.PACK_AB_MERGE_C R33, RZ, R222, RZ ;  /* 0x000000deff21723e */ /* 0x001fe200048070ff */
[----:B------:R-:W-:Y:S01]  /*c7b0*/  FMUL R218, R218, UR20 ;  /* 0x00000014dada7c20 */ /* 0x000fe20008400000 */
[----:B------:R-:W-:Y:S01]  /*c7c0*/  F2FP.SATFINITE.E4M3.F32.PACK_AB_MERGE_C R221, RZ, R221, RZ ;  /* 0x000000ddffdd723e */ /* 0x000fe200048070ff */
[----:B------:R0:W-:Y:S01]  /*c7d0*/  @!P5 STG.E.U8 desc[UR16][R26.64], R35 ;  /* 0x000000231a00d986 */ /* 0x0001e2000c101110 */
[C---:B------:R-:W-:Y:S02]  /*c7e0*/  ISETP.LT.OR P5, PT, R41.reuse, 0x9, !P2 ;  /* 0x000000092900780c */ /* 0x040fe400057a1670 */
        /* <DEDUP_REMOVED lines=8> */
[----:B0-----:R-:W-:Y:S01]  /*c870*/  F2FP.SATFINITE.E4M3.F32.PACK_AB_MERGE_C R35, RZ, R220, RZ ;  /* 0x000000dcff23723e */ /* 0x001fe200048070ff */
[----:B------:R-:W-:Y:S01]  /*c880*/  FMUL R215, R215, UR20 ;  /* 0x00000014d7d77c20 */ /* 0x000fe20008400000 */
[----:B------:R-:W3:Y:S01]  /*c890*/  LDL.LU R226, [R1+0xc] ;  /* 0x00000c0001e27983 */ /* 0x000ee20000300800 */
[----:B-1----:R-:W-:Y:S02]  /*c8a0*/  F2FP.SATFINITE.E4M3.F32.PACK_AB_MERGE_C R33, RZ, R218, RZ ;  /* 0x000000daff21723e */ /* 0x002fe400048070ff */
[----:B------:R-:W-:Y:S01]  /*c8b0*/  F2FP.SATFINITE.E4M3.F32.PACK_AB_MERGE_C R217, RZ, R217, RZ ;  /* 0x000000d9ffd9723e */ /* 0x000fe200048070ff */
[----:B------:R0:W-:Y:S01]  /*c8c0*/  @!P5 STG.E.U8 desc[UR16][R26.64+0x8], R35 ;  /* 0x000008231a00d986 */ /* 0x0001e2000c101110 */
[----:B------:R-:W-:-:S02]  /*c8d0*/  ISETP.LT.OR P5, PT, R41, 0x11, !P2 ;  /* 0x000000112900780c */ /* 0x000fc400057a1670 */
[----:B------:R-:W-:Y:S01]  /*c8e0*/  F2FP.SATFINITE.E4M3.F32.PACK_AB_MERGE_C R215, RZ, R215, RZ ;  /* 0x000000d7ffd7723e */ /* 0x000fe200048070ff */
[----:B------:R-:W4:Y:S01]  /*c8f0*/  LDL.LU R224, [R1+0x8] ;  /* 0x0000080001e07983 */ /* 0x000f220000300800 */
[----:B------:R-:W-:-:S03]  /*c900*/  FMUL R216, R216, UR20 ;  /* 0x00000014d8d87c20 */ /* 0x000fc60008400000 */
[----:B------:R-:W3:Y:S04]  /*c910*/  LDL.LU R225, [R1+0x4] ;  /* 0x0000040001e17983 */ /* 0x000ee80000300800 */
[----:B------:R-:W4:Y:S01]  /*c920*/  LDL.LU R223, [R1] ;  /* 0x0000000001df7983 */ /* 0x000f220000300800 */
[----:B0-----:R-:W-:Y:S01]  /*c930*/  F2FP.SATFINITE.E4M3.F32.PACK_AB_MERGE_C R35, RZ, R216, RZ ;  /* 0x000000d8ff23723e */ /* 0x001fe200048070ff */
[----:B------:R-:W-:Y:S01]  /*c940*/  FMUL R214, R214, UR20 ;  /* 0x00000014d6d67c20 */ /* 0x000fe20008400000 */
[----:B------:R-:W-:Y:S01]  /*c950*/  FMUL R213, R213, UR20 ;  /* 0x00000014d5d57c20 */ /* 0x000fe20008400000 */
[----:B------:R0:W-:Y:S01]  /*c960*/  @!P0 STG.E.U8 desc[UR16][R24.64+0x10], R33 ;  /* 0x0000102118008986 */ /* 0x0001e2000c101110 */
[----:B------:R-:W-:Y:S01]  /*c970*/  ISETP.LT.OR P0, PT, R41, 0x19, !P3 ;  /* 0x000000192900780c */ /* 0x000fe20005f01670 */
[----:B------:R-:W-:Y:S01]  /*c980*/  FMUL R211, R211, UR20 ;  /* 0x00000014d3d37c20 */ /* 0x000fe20008400000 */
[----:B------:R-:W-:Y:S01]  /*c990*/  FMUL R212, R212, UR20 ;  /* 0x00000014d4d47c20 */ /* 0x000fe20008400000 */
[----:B------:R-:W-:Y:S01]  /*c9a0*/  @!P1 STG.E.U8 desc[UR16][R24.64+0x11], R217 ;  /* 0x000011d918009986 */ /* 0x000fe2000c101110 */
[C---:B------:R-:W-:Y:S01]  /*c9b0*/  ISETP.LT.OR P1, PT, R41.reuse, 0x1a, !P3 ;  /* 0x0000001a2900780c */ /* 0x040fe20005f21670 */
[----:B------:R-:W-:Y:S01]  /*c9c0*/  FMUL R210, R210, UR20 ;  /* 0x00000014d2d27c20 */ /* 0x000fe20008400000 */
[----:B------:R-:W-:Y:S01]  /*c9d0*/  F2FP.SATFINITE.E4M3.F32.PACK_AB_MERGE_C R213, RZ, R213, RZ ;  /* 0x000000d5ffd5723e */ /* 0x000fe200048070ff */
[----:B------:R-:W-:Y:S01]  /*c9e0*/  @!P6 STG.E.U8 desc[UR16][R26.64+0x11], R215 ;  /* 0x000011d71a00e986 */ /* 0x000fe2000c101110 */
[----:B------:R-:W-:Y:S01]  /*c9f0*/  ISETP.LT.OR P6, PT, R41, 0x1a, !P2 ;  /* 0x0000001a2900780c */ /* 0x000fe200057c1670 */
[----:B------:R-:W-:Y:S01]  /*ca00*/  FMUL R209, R209, UR20 ;  /* 0x00000014d1d17c20 */ /* 0x000fe20008400000 */
[----:B------:R-:W-:Y:S01]  /*ca10*/  F2FP.SATFINITE.E4M3.F32.PACK_AB_MERGE_C R211, RZ, R211, RZ ;  /* 0x000000d3ffd3723e */ /* 0x000fe200048070ff */
[----:B------:R1:W-:Y:S01]  /*ca20*/  @!P5 STG.E.U8 desc[UR16][R26.64+0x10], R35 ;  /* 0x000010231a00d986 */ /* 0x0003e2000c101110 */
[----:B0-----:R-:W-:Y:S01]  /*ca30*/  F2FP.SATFINITE.E4M3.F32.PACK_AB_MERGE_C R33, RZ, R214, RZ ;  /* 0x000000d6ff21723e */ /* 0x001fe200048070ff */
[----:B------:R-:W-:Y:S01]  /*ca40*/  FMUL R207, R207, UR20 ;  /* 0x00000014cfcf7c20 */ /* 0x000fe20008400000 */
[C---:B------:R-:W-:Y:S01]  /*ca50*/  ISETP.LT.OR P5, PT, R41.reuse, 0x19, !P2 ;  /* 0x000000192900780c */ /* 0x040fe200057a1670 */
[----:B------:R-:W-:Y:S01]  /*ca60*/  FMUL R208, R208, UR20 ;  /* 0x00000014d0d07c20 */ /* 0x000fe20008400000 */
[----:B------:R-:W-:Y:S01]  /*ca70*/  F2FP.SATFINITE.E4M3.F32.PACK_AB_MERGE_C R209, RZ, R209, RZ ;  /* 0x000000d1ffd1723e */ /* 0x000fe200048070ff */
[----:B------:R0:W-:Y:S01]  /*ca80*/  @!P0 STG.E.U8 desc[UR16][R24.64+0x18], R33 ;  /* 0x0000182118008986 */ /* 0x0001e2000c101110 */
[C---:B------:R-:W-:Y:S01]  /*ca90*/  ISETP.LT.OR P0, PT, R41.reuse, 0x21, !P3 ;  /* 0x000000212900780c */ /* 0x040fe20005f01670 */
[----:B------:R-:W-:Y:S01]  /*caa0*/  FMUL R206, R206, UR20 ;  /* 0x00000014cece7c20 */ /* 0x000fe20008400000 */
[----:B------:R-:W-:Y:S01]  /*cab0*/  F2FP.SATFINITE.E4M3.F32.PACK_AB_MERGE_C R207, RZ, R207, RZ ;  /* 0x000000cfffcf723e */ /* 0x000fe200048070ff */
[----:B------:R-:W-:Y:S01]  /*cac0*/  @!P1 STG.E.U8 desc[UR16][R24.64+0x19], R213 ;  /* 0x000019d518009986 */ /* 0x000fe2000c101110 */
[----:B------:R-:W-:Y:S01]  /*cad0*/  ISETP.LT.OR P1, PT, R41, 0x22, !P3 ;  /* 0x000000222900780c */ /* 0x000fe20005f21670 */
[----:B------:R-:W-:Y:S01]  /*cae0*/  FMUL R205, R205, UR20 ;  /* 0x00000014cdcd7c20 */ /* 0x000fe20008400000 */
[----:B-1----:R-:W-:Y:S01]  /*caf0*/  F2FP.SATFINITE.E4M3.F32.PACK_AB_MERGE_C R35, RZ, R212, RZ ;  /* 0x000000d4ff23723e */ /* 0x002fe200048070ff */
        /* <DEDUP_REMOVED lines=11> */
[----:B------:R-:W-:Y:S01]  /*cbb0*/  ISETP.LT.OR P0, PT, R41, 0x29, !P3 ;  /* 0x000000292900780c */ /* 0x000fe20005f01670 */
[----:B------:R-:W-:Y:S01]  /*cbc0*/  FMUL R201, R201, UR20 ;  /* 0x00000014c9c97c20 */ /* 0x000fe20008400000 */
[----:B------:R-:W-:Y:S01]  /*cbd0*/  FMUL R199, R199, UR20 ;  /* 0x00000014c7c77c20 */ /* 0x000fe20008400000 */
[----:B------:R-:W-:Y:S01]  /*cbe0*/  @!P1 STG.E.U8 desc[UR16][R24.64+0x21], R209 ;  /* 0x000021d118009986 */ /* 0x000fe2000c101110 */
[C---:B------:R-:W-:Y:S01]  /*cbf0*/  ISETP.LT.OR P1, PT, R41.reuse, 0x2a, !P3 ;  /* 0x0000002a2900780c */ /* 0x040fe20005f21670 */
        /* <DEDUP_REMOVED lines=9> */
[----:B------:R-:W-:Y:S01]  /*cc90*/  ISETP.LT.OR P5, PT, R41, 0x29, !P2 ;  /* 0x000000292900780c */ /* 0x000fe200057a1670 */
[----:B------:R-:W-:Y:S01]  /*cca0*/  FMUL R195, R195, UR20 ;  /* 0x00000014c3c37c20 */ /* 0x000fe20008400000 */
[----:B------:R-:W-:Y:S01]  /*ccb0*/  F2FP.SATFINITE.E4M3.F32.PACK_AB_MERGE_C R199, RZ, R199, RZ ;  /* 0x000000c7ffc7723e */ /* 0x000fe200048070ff */
[----:B------:R0:W-:Y:S01]  /*ccc0*/  @!P0 STG.E.U8 desc[UR16][R24.64+0x28], R33 ;  /* 0x0000282118008986 */ /* 0x0001e2000c101110 */
[C---:B------:R-:W-:Y:S01]  /*ccd0*/  ISETP.LT.OR P0, PT, R41.reuse, 0x31, !P3 ;  /* 0x000000312900780c */ /* 0x040fe20005f01670 */
[----:B------:R-:W-:Y:S01]  /*cce0*/  FMUL R196, R196, UR20 ;  /* 0x00000014c4c47c20 */ /* 0x000fe20008400000 */
[----:B------:R-:W-:Y:S01]  /*ccf0*/  F2FP.SATFINITE.E4M3.F32.PACK_AB_MERGE_C R197, RZ, R197, RZ ;  /* 0x000000c5ffc5723e */ /* 0x000fe200048070ff */
        /* <DEDUP_REMOVED lines=59> */
[C---:B------:R-:W-:Y:S01]  /*d0b0*/  ISETP.LT.OR P6, PT, R41.reuse, 0x4a, !P2 ;  /* 0x0000004a2900780c */ /* 0x040fe200057c1670 */
        /* <DEDUP_REMOVED lines=57> */
[----:B------:R-:W-:Y:S01]  /*d450*/  ISETP.LT.OR P5, PT, R41, 0x61, !P3 ;  /* 0x000000612900780c */ /* 0x000fe20005fa1670 */
[----:B------:R-:W-:Y:S01]  /*d460*/  FMUL R161, R161, UR20 ;  /* 0x00000014a1a17c20 */ /* 0x000fe20008400000 */
[----:B0-----:R-:W-:Y:S01]  /*d470*/  F2FP.SATFINITE.E4M3.F32.PACK_AB_MERGE_C R33, RZ, R178, RZ ;  /* 0x000000b2ff21723e */ /* 0x001fe200048070ff */
[----:B------:R-:W-:Y:S01]  /*d480*/  FMUL R160, R160, UR20 ;  /* 0x00000014a0a07c20 */ /* 0x000fe20008400000 */
[----:B------:R-:W-:Y:S01]  /*d490*/  FMUL R159, R159, UR20 ;  /* 0x000000149f9f7c20 */ /* 0x000fe20008400000 */
[----:B------:R-:W-:Y:S01]  /*d4a0*/  FMUL R157, R157, UR20 ;  /* 0x000000149d9d7c20 */ /* 0x000fe20008400000 */
[----:B------:R-:W-:Y:S01]  /*d4b0*/  F2FP.SATFINITE.E4M3.F32.PACK_AB_MERGE_C R161, RZ, R161, RZ ;  /* 0x000000a1ffa1723e */ /* 0x000fe200048070ff */
[----:B------:R-:W-:Y:S01]  /*d4c0*/  FMUL R158, R158, UR20 ;  /* 0x000000149e9e7c20 */ /* 0x000fe20008400000 */
[----:B------:R-:W-:Y:S01]  /*d4d0*/  FMUL R156, R156, UR20 ;  /* 0x000000149c9c7c20 */ /* 0x000fe20008400000 */
[----:B------:R-:W-:Y:S01]  /*d4e0*/  @!P6 STG.E.U8 desc[UR16][R24.64+0x61], R177 ;  /* 0x000061b11800e986 */ /* 0x000fe2000c101110 */
[----:B------:R-:W-:Y:S01]  /*d4f0*/  ISETP.LT.OR P6, PT, R41, 0x69, !P3 ;  /* 0x000000692900780c */ /* 0x000fe20005fc1670 */
[----:B------:R-:W-:Y:S01]  /*d500*/  FMUL R155, R155, UR20 ;  /* 0x000000149b9b7c20 */ /* 0x000fe20008400000 */
[----:B-1----:R-:W-:Y:S01]  /*d510*/  F2FP.SATFINITE.E4M3.F32.PACK_AB_MERGE_C R35, RZ, R176, RZ ;  /* 0x000000b0ff23723e */ /* 0x002fe200048070ff */
[----:B------:R0:W-:Y:S01]  /*d520*/  @!P5 STG.E.U8 desc[UR16][R24.64+0x60], R33 ;  /* 0x000060211800d986 */ /* 0x0001e2000c101110 */
        /* <DEDUP_REMOVED lines=16> */
[----:B-1----:R-:W-:Y:S01]  /*d630*/  F2FP.SATFINITE.E4M3.F32.PACK_AB_MERGE_C R35, RZ, R170, RZ ;  /* 0x000000aaff23723e */ /* 0x002fe200048070ff */
[----:B------:R-:W-:Y:S01]  /*d640*/  @!P0 STG.E.U8 desc[UR16][R24.64+0x69], R173 ;  /* 0x000069ad18008986 */ /* 0x000fe2000c101110 */
        /* <DEDUP_REMOVED lines=12> */
[----:B------:R-:W-:Y:S01]  /*d710*/  ISETP.LT.OR P6, PT, R41, 0x79, !P3 ;  /* 0x000000792900780c */ /* 0x000fe20005fc1670 */
[----:B------:R-:W-:Y:S01]  /*d720*/  FMUL R17, R17, UR20 ;  /* 0x0000001411117c20 */ /* 0x000fe20008400000 */
[----:B------:R-:W-:Y:S01]  /*d730*/  ISETP.LT.OR P3, PT, R41, 0x7a, !P3 ;  /* 0x0000007a2900780c */ /* 0x000fe20005f61670 */
[----:B------:R-:W-:Y:S01]  /*d740*/  @!P0 STG.E.U8 desc[UR16][R24.64+0x71], R169 ;  /* 0x000071a918008986 */ /* 0x000fe2000c101110 */
[----:B0-----:R-:W-:Y:S01]  /*d750*/  F2FP.SATFINITE.E4M3.F32.PACK_AB_MERGE_C R33, RZ, R168, RZ ;  /* 0x000000a8ff21723e */ /* 0x001fe200048070ff */
[----:B------:R-:W-:Y:S01]  /*d760*/  FMUL R18, R18, UR20 ;  /* 0x0000001412127c20 */ /* 0x000fe20008400000 */
[----:B------:R-:W-:Y:S01]  /*d770*/  ISETP.GE.AND P0, PT, R42, 0x89, PT ;  /* 0x000000892a00780c */ /* 0x000fe20003f06270 */
[----:B------:R-:W-:Y:S01]  /*d780*/  FMUL R16, R16, UR20 ;  /* 0x0000001410107c20 */ /* 0x000fe20008400000 */
[----:B------:R-:W-:Y:S01]  /*d790*/  F2FP.SATFINITE.E4M3.F32.PACK_AB_MERGE_C R21, RZ, R21, RZ ;  /* 0x00000015ff15723e */ /* 0x000fe200048070ff */
[----:B------:R0:W-:Y:S01]  /*d7a0*/  @!P1 STG.E.U8 desc[UR16][R26.64+0x70], R33 ;  /* 0x000070211a009986 */ /* 0x0001e2000c101110 */
[----:B------:R-:W-:Y:S01]  /*d7b0*/  ISETP.GE.AND P1, PT, R42, 0x81, PT ;  /* 0x000000812a00780c */ /* 0x000fe20003f26270 */
[----:B------:R-:W-:Y:S01]  /*d7c0*/  FMUL R15, R15, UR20 ;  /* 0x000000140f0f7c20 */ /* 0x000fe20008400000 */
[----:B-1----:R-:W-:Y:S01]  /*d7d0*/  F2FP.SATFINITE.E4M3.F32.PACK_AB_MERGE_C R35, RZ, R166, RZ ;  /* 0x000000a6ff23723e */ /* 0x002fe200048070ff */
[----:B------:R-:W-:Y:S01]  /*d7e0*/  @!P5 STG.E.U8 desc[UR16][R26.64+0x71], R167 ;  /* 0x000071a71a00d986 */ /* 0x000fe2000c101110 */
[----:B------:R-:W-:Y:S01]  /*d7f0*/  ISETP.LT.OR P5, PT, R41, 0x79, !P2 ;  /* 0x000000792900780c */ /* 0x000fe200057a1670 */
[----:B------:R-:W-:Y:S01]  /*d800*/  FMUL R13, R13, UR20 ;  /* 0x000000140d0d7c20 */ /* 0x000fe20008400000 */
[C---:B------:R-:W-:Y:S01]  /*d810*/  ISETP.LT.OR P2, PT, R41.reuse, 0x7a, !P2 ;  /* 0x0000007a2900780c */ /* 0x040fe20005741670 */
        /* <DEDUP_REMOVED lines=9> */
[----:B------:R-:W-:Y:S01]  /*d8b0*/  F2FP.SATFINITE.E4M3.F32.PACK_AB_MERGE_C R17, RZ, R17, RZ ;  /* 0x00000011ff11723e */ /* 0x000fe200048070ff */
[----:B------:R-:W-:Y:S01]  /*d8c0*/  @!P5 STG.E.U8 desc[UR16][R26.64+0x78], R37 ;  /* 0x000078251a00d986 */ /* 0x000fe2000c101110 */
[----:B------:R-:W-:Y:S01]  /*d8d0*/  ISETP.LT.OR P5, PT, R41, 0x1, !P0 ;  /* 0x000000012900780c */ /* 0x000fe200047a1670 */
[----:B------:R-:W-:Y:S01]  /*d8e0*/  FMUL R9, R9, UR20 ;  /* 0x0000001409097c20 */ /* 0x000fe20008400000 */
[----:B------:R-:W-:Y:S01]  /*d8f0*/  F2FP.SATFINITE.E4M3.F32.PACK_AB_MERGE_C R15, RZ, R15, RZ ;  /* 0x0000000fff0f723e */ /* 0x000fe200048070ff */
[----:B------:R0:W-:Y:S01]  /*d900*/  @!P2 STG.E.U8 desc[UR16][R26.64+0x79], R163 ;  /* 0x000079a31a00a986 */ /* 0x0001e2000c101110 */
[C---:B------:R-:W-:Y:S01]  /*d910*/  ISETP.LT.OR P2, PT, R41.reuse, 0xa, !P1 ;  /* 0x0000000a2900780c */ /* 0x040fe20004f41670 */
        /* <DEDUP_REMOVED lines=9> */
[----:B------:R-:W-:Y:S01]  /*d9b0*/  F2FP.SATFINITE.E4M3.F32.PACK_AB_MERGE_C R11, RZ, R11, RZ ;  /* 0x0000000bff0b723e */ /* 0x000fe200048070ff */
[----:B------:R2:W-:Y:S01]  /*d9c0*/  @!P5 STG.E.U8 desc[UR16][R30.64], R33 ;  /* 0x000000211e00d986 */ /* 0x0005e2000c101110 */
[----:B------:R-:W-:Y:S01]  /*d9d0*/  ISETP.LT.OR P5, PT, R41, 0x9, !P0 ;  /* 0x000000092900780c */ /* 0x000fe200047a1670 */
[----:B------:R-:W-:Y:S01]  /*d9e0*/  FMUL R5, R5, UR20 ;  /* 0x0000001405057c20 */ /* 0x000fe20008400000 */
[----:B0-----:R-:W-:Y:S01]  /*d9f0*/  F2FP.SATFINITE.E4M3.F32.PACK_AB_MERGE_C R27, RZ, R156, RZ ;  /* 0x0000009cff1b723e */ /* 0x001fe200048070ff */
[----:B-----5:R-:W-:Y:S01]  /*da00*/  FMUL R0, R0, UR20 ;  /* 0x0000001400007c20 */ /* 0x020fe20008400000 */
[----:B------:R-:W-:Y:S01]  /*da10*/  F2FP.SATFINITE.E4M3.F32.PACK_AB_MERGE_C R9, RZ, R9, RZ ;  /* 0x00000009ff09723e */ /* 0x000fe200048070ff */
[----:B------:R-:W-:Y:S01]  /*da20*/  FMUL R6, R6, UR20 ;  /* 0x0000001406067c20 */ /* 0x000fe20008400000 */
[----:B------:R-:W-:Y:S01]  /*da30*/  F2FP.SATFINITE.E4M3.F32.PACK_AB_MERGE_C R7, RZ, R7, RZ ;  /* 0x00000007ff07723e */ /* 0x000fe200048070ff */
[----:B------:R-:W3:Y:S01]  /*da40*/  LDL.LU R221, [R1+0x14] ;  /* 0x0000140001dd7983 */ /* 0x000ee20000300800 */
[----:B-1----:R-:W-:Y:S01]  /*da50*/  F2FP.SATFINITE.E4M3.F32.PACK_AB_MERGE_C R25, RZ, R158, RZ ;  /* 0x0000009eff19723e */ /* 0x002fe200048070ff */
[----:B------:R-:W-:Y:S01]  /*da60*/  FMUL R2, R2, UR20 ;  /* 0x0000001402027c20 */ /* 0x000fe20008400000 */
[----:B------:R-:W-:Y:S01]  /*da70*/  F2FP.SATFINITE.E4M3.F32.PACK_AB_MERGE_C R5, RZ, R5, RZ ;  /* 0x00000005ff05723e */ /* 0x000fe200048070ff */
[----:B------:R-:W-:Y:S01]  /*da80*/  @!P6 STG.E.U8 desc[UR16][R30.64+0x1], R159 ;  /* 0x0000019f1e00e986 */ /* 0x000fe2000c101110 */
[----:B------:R-:W-:Y:S01]  /*da90*/  ISETP.LT.OR P6, PT, R41, 0xa, !P0 ;  /* 0x0000000a2900780c */ /* 0x000fe200047c1670 */
[----:B------:R-:W-:Y:S01]  /*daa0*/  FMUL R3, R3, UR20 ;  /* 0x0000001403037c20 */ /* 0x000fe20008400000 */
[----:B--2---:R-:W-:Y:S01]  /*dab0*/  F2FP.SATFINITE.E4M3.F32.PACK_AB_MERGE_C R33, RZ, R152, RZ ;  /* 0x00000098ff21723e */ /* 0x004fe200048070ff */
[----:B------:R-:W-:Y:S01]  /*dac0*/  @!P2 STG.E.U8 desc[UR16][R28.64+0x9], R157 ;  /* 0x0000099d1c00a986 */ /* 0x000fe2000c101110 */
[----:B------:R-:W-:Y:S01]  /*dad0*/  ISETP.LT.OR P2, PT, R41, 0x12, !P1 ;  /* 0x000000122900780c */ /* 0x000fe20004f41670 */
[----:B------:R-:W-:-:S02]  /*dae0*/  FMUL R4, R4, UR20 ;  /* 0x0000001404047c20 */ /* 0x000fc40008400000 */
[----:B------:R0:W-:Y:S01]  /*daf0*/  @!P3 STG.E.U8 desc[UR16][R28.64+0x8], R25 ;  /* 0x000008191c00b986 */ /* 0x0001e2000c101110 */
[----:B------:R-:W-:-:S03]  /*db00*/  ISETP.LT.OR P3, PT, R41, 0x11, !P1 ;  /* 0x000000112900780c */ /* 0x000fc60004f61670 */
[----:B------:R1:W-:Y:S01]  /*db10*/  @!P5 STG.E.U8 desc[UR16][R30.64+0x8], R27 ;  /* 0x0000081b1e00d986 */ /* 0x0003e2000c101110 */
[----:B------:R-:W-:-:S03]  /*db20*/  ISETP.LT.OR P5, PT, R41, 0x11, !P0 ;  /* 0x000000112900780c */ /* 0x000fc600047a1670 */
[----:B------:R-:W-:Y:S01]  /*db30*/  @!P6 STG.E.U8 desc[UR16][R30.64+0x9], R155 ;  /* 0x0000099b1e00e986 */ /* 0x000fe2000c101110 */
[----:B------:R-:W-:-:S03]  /*db40*/  ISETP.LT.OR P6, PT, R41, 0x12, !P0 ;  /* 0x000000122900780c */ /* 0x000fc600047c1670 */
[----:B------:R-:W-:Y:S01]  /*db50*/  @!P2 STG.E.U8 desc[UR16][R28.64+0x11], R153 ;  /* 0x000011991c00a986 */ /* 0x000fe2000c101110 */
[----:B------:R-:W-:Y:S02]  /*db60*/  ISETP.LT.OR P2, PT, R41, 0x1a, !P1 ;  /* 0x0000001a2900780c */ /* 0x000fe40004f41670 */
[----:B0-----:R-:W-:Y:S01]  /*db70*/  F2FP.SATFINITE.E4M3.F32.PACK_AB_MERGE_C R25, RZ, R154, RZ ;  /* 0x0000009aff19723e */ /* 0x001fe200048070ff */
[----:B------:R-:W2:Y:S01]  /*db80*/  LDL.LU R220, [R1+0x18] ;  /* 0x0000180001dc7983 */ /* 0x000ea20000300800 */
[----:B-1----:R-:W-:-:S03]  /*db90*/  F2FP.SATFINITE.E4M3.F32.PACK_AB_MERGE_C R27, RZ, R20, RZ ;  /* 0x00000014ff1b723e */ /* 0x002fc600048070ff */
[----:B------:R0:W-:Y:S01]  /*dba0*/  @!P3 STG.E.U8 desc[UR16][R28.64+0x10], R25 ;  /* 0x000010191c00b986 */ /* 0x0001e2000c101110 */
[----:B------:R-:W-:-:S03]  /*dbb0*/  ISETP.LT.OR P3, PT, R41, 0x19, !P1 ;  /* 0x000000192900780c */ /* 0x000fc60004f61670 */
[----:B------:R-:W-:Y:S01]  /*dbc0*/  @!P5 STG.E.U8 desc[UR16][R30.64+0x10], R33 ;  /* 0x000010211e00d986 */ /* 0x000fe2000c101110 */
[----:B------:R-:W-:-:S03]  /*dbd0*/  ISETP.LT.OR P5, PT, R41, 0x19, !P0 ;  /* 0x000000192900780c */ /* 0x000fc600047a1670 */
[----:B------:R1:W-:Y:S01]  /*dbe0*/  @!P6 STG.E.U8 desc[UR16][R30.64+0x11], R23 ;  /* 0x000011171e00e986 */ /* 0x0003e2000c101110 */
[----:B------:R-:W-:-:S03]  /*dbf0*/  ISETP.LT.OR P6, PT, R41, 0x1a, !P0 ;  /* 0x0000001a2900780c */ /* 0x000fc600047c1670 */
[----:B------:R4:W-:Y:S01]  /*dc00*/  @!P2 STG.E.U8 desc[UR16][R28.64+0x19], R21 ;  /* 0x000019151c00a986 */ /* 0x0009e2000c101110 */
[C---:B------:R-:W-:Y:S02]  /*dc10*/  ISETP.LT.OR P2, PT, R41.reuse, 0x22, !P1 ;  /* 0x000000222900780c */ /* 0x040fe40004f41670 */
[----:B0-----:R-:W-:Y:S01]  /*dc20*/  F2FP.SATFINITE.E4M3.F32.PACK_AB_MERGE_C R25, RZ, R22, RZ ;  /* 0x00000016ff19723e */ /* 0x001fe200048070ff */
[----:B------:R-:W2:Y:S04]  /*dc30*/  LDL.LU R222, [R1+0x1c] ;  /* 0x00001c0001de7983 */ /* 0x000ea80000300800 */
[----:B------:R-:W-:Y:S01]  /*dc40*/  @!P3 STG.E.U8 desc[UR16][R28.64+0x18], R25 ;  /* 0x000018191c00b986 */ /* 0x000fe2000c101110 */
[C---:B------:R-:W-:Y:S02]  /*dc50*/  ISETP.LT.OR P3, PT, R41.reuse, 0x21, !P1 ;  /* 0x000000212900780c */ /* 0x040fe40004f61670 */
[----:B-1----:R-:W-:Y:S01]  /*dc60*/  F2FP.SATFINITE.E4M3.F32.PACK_AB_MERGE_C R23, RZ, R18, RZ ;  /* 0x00000012ff17723e */ /* 0x002fe200048070ff */
[----:B------:R-:W-:Y:S01]  /*dc70*/  @!P5 STG.E.U8 desc[UR16][R30.64+0x18], R27 ;  /* 0x0000181b1e00d986 */ /* 0x000fe2000c101110 */
[----:B------:R-:W-:-:S02]  /*dc80*/  ISETP.LT.OR P5, PT, R41, 0x21, !P0 ;  /* 0x000000212900780c */ /* 0x000fc400047a1670 */
[----:B----4-:R-:W-:Y:S01]  /*dc90*/  F2FP.SATFINITE.E4M3.F32.PACK_AB_MERGE_C R21, RZ, R16, RZ ;  /* 0x00000010ff15723e */ /* 0x010fe200048070ff */
[----:B------:R0:W-:Y:S01]  /*dca0*/  @!P6 STG.E.U8 desc[UR16][R30.64+0x19], R19 ;  /* 0x000019131e00e986 */ /* 0x0001e2000c101110 */
[----:B------:R-:W-:-:S03]  /*dcb0*/  ISETP.LT.OR P6, PT, R41, 0x22, !P0 ;  /* 0x000000222900780c */ /* 0x000fc600047c1670 */
[----:B------:R1:W-:Y:S01]  /*dcc0*/  @!P2 STG.E.U8 desc[UR16][R28.64+0x21], R17 ;  /* 0x000021111c00a986 */ /* 0x0003e2000c101110 */
[----:B------:R-:W-:-:S03]  /*dcd0*/  ISETP.LT.OR P2, PT, R41, 0x2a, !P1 ;  /* 0x0000002a2900780c */ /* 0x000fc60004f41670 */
[----:B------:R-:W-:Y:S01]  /*dce0*/  @!P3 STG.E.U8 desc[UR16][R28.64+0x20], R23 ;  /* 0x000020171c00b986 */ /* 0x000fe2000c101110 */
[----:B------:R-:W-:-:S03]  /*dcf0*/  ISETP.LT.OR P3, PT, R41, 0x29, !P1 ;  /* 0x000000292900780c */ /* 0x000fc60004f61670 */
[----:B------:R-:W-:Y:S01]  /*dd00*/  @!P5 STG.E.U8 desc[UR16][R30.64+0x20], R21 ;  /* 0x000020151e00d986 */ /* 0x000fe2000c101110 */
[C---:B------:R-:W-:Y:S02]  /*dd10*/  ISETP.LT.OR P5, PT, R41.reuse, 0x29, !P0 ;  /* 0x000000292900780c */ /* 0x040fe400047a1670 */
[----:B0-----:R-:W-:Y:S01]  /*dd20*/  F2FP.SATFINITE.E4M3.F32.PACK_AB_MERGE_C R19, RZ, R14, RZ ;  /* 0x0000000eff13723e */ /* 0x001fe200048070ff */
[----:B------:R0:W-:Y:S01]  /*dd30*/  @!P6 STG.E.U8 desc[UR16][R30.64+0x21], R15 ;  /* 0x0000210f1e00e986 */ /* 0x0001e2000c101110 */
[C---:B------:R-:W-:Y:S02]  /*dd40*/  ISETP.LT.OR P6, PT, R41.reuse, 0x2a, !P0 ;  /* 0x0000002a2900780c */ /* 0x040fe400047c1670 */
[----:B-1----:R-:W-:Y:S01]  /*dd50*/  F2FP.SATFINITE.E4M3.F32.PACK_AB_MERGE_C R17, RZ, R12, RZ ;  /* 0x0000000cff11723e */ /* 0x002fe200048070ff */
        /* <DEDUP_REMOVED lines=15> */
[----:B0-----:R-:W-:Y:S02]  /*de50*/  F2FP.SATFINITE.E4M3.F32.PACK_AB_MERGE_C R11, RZ, R6, RZ ;  /* 0x00000006ff0b723e */ /* 0x001fe400048070ff */
[C---:B------:R-:W-:Y:S01]  /*de60*/  ISETP.LT.OR P5, PT, R41.reuse, 0x39, !P0 ;  /* 0x000000392900780c */ /* 0x040fe200047a1670 */
[----:B------:R0:W-:Y:S01]  /*de70*/  @!P6 STG.E.U8 desc[UR16][R30.64+0x31], R7 ;  /* 0x000031071e00e986 */ /* 0x0001e2000c101110 */
[----:B-1----:R-:W-:Y:S02]  /*de80*/  F2FP.SATFINITE.E4M3.F32.PACK_AB_MERGE_C R9, RZ, R4, RZ ;  /* 0x00000004ff09723e */ /* 0x002fe400048070ff */
[----:B------:R-:W-:Y:S01]  /*de90*/  ISETP.LT.OR P6, PT, R41, 0x3a, !P0 ;  /* 0x0000003a2900780c */ /* 0x000fe200047c1670 */
[----:B------:R1:W-:Y:S04]  /*dea0*/  @!P2 STG.E.U8 desc[UR16][R28.64+0x39], R5 ;  /* 0x000039051c00a986 */ /* 0x0003e8000c101110 */
[----:B------:R4:W-:Y:S01]  /*deb0*/  @!P3 STG.E.U8 desc[UR16][R28.64+0x38], R11 ;  /* 0x0000380b1c00b986 */ /* 0x0009e2000c101110 */
[----:B------:R-:W-:Y:S01]  /*dec0*/  FMUL R4, R227, UR20 ;  /* 0x00000014e3047c20 */ /* 0x000fe20008400000 */
[----:B------:R-:W-:-:S02]  /*ded0*/  ISETP.LT.OR P3, PT, R41, 0x41, !P1 ;  /* 0x000000412900780c */ /* 0x000fc40004f61670 */
[----:B0-----:R-:W-:Y:S02]  /*dee0*/  F2FP.SATFINITE.E4M3.F32.PACK_AB_MERGE_C R7, RZ, R3, RZ ;  /* 0x00000003ff07723e */ /* 0x001fe400048070ff */
[----:B-1----:R-:W-:Y:S01]  /*def0*/  F2FP.SATFINITE.E4M3.F32.PACK_AB_MERGE_C R5, RZ, R0, RZ ;  /* 0x00000000ff05723e */ /* 0x002fe200048070ff */
[----:B------:R-:W-:Y:S01]  /*df00*/  FMUL R0, R223, UR20 ;  /* 0x00000014df007c20 */ /* 0x000fe20008400000 */
[----:B------:R-:W-:Y:S01]  /*df10*/  ISETP.LT.OR P2, PT, R41, 0x42, !P1 ;  /* 0x000000422900780c */ /* 0x000fe20004f41670 */
[----:B------:R-:W2:Y:S01]  /*df20*/  LDL.LU R223, [R1+0x20] ;  /* 0x0000200001df7983 */ /* 0x000ea20000300800 */
[----:B----4-:R-:W-:Y:S02]  /*df30*/  F2FP.SATFINITE.E4M3.F32.PACK_AB_MERGE_C R11, RZ, R2, RZ ;  /* 0x00000002ff0b723e */ /* 0x010fe400048070ff */
[----:B------:R-:W-:Y:S01]  /*df40*/  F2FP.SATFINITE.E4M3.F32.PACK_AB_MERGE_C R13, RZ, R0, RZ ;  /* 0x00000000ff0d723e */ /* 0x000fe200048070ff */
[----:B---3--:R-:W-:Y:S01]  /*df50*/  FMUL R0, R225, UR20 ;  /* 0x00000014e1007c20 */ /* 0x008fe20008400000 */
[----:B------:R-:W-:Y:S01]  /*df60*/  FMUL R2, R224, UR20 ;  /* 0x00000014e0027c20 */ /* 0x000fe20008400000 */
[----:B------:R-:W3:Y:S04]  /*df70*/  LDL.LU R225, [R1+0x24] ;  /* 0x0000240001e17983 */ /* 0x000ee80000300800 */
[----:B------:R-:W4:Y:S01]  /*df80*/  LDL.LU R224, [R1+0x28] ;  /* 0x0000280001e07983 */ /* 0x000f220000300800 */
[----:B------:R-:W-:-:S03]  /*df90*/  FMUL R3, R226, UR20 ;  /* 0x00000014e2037c20 */ /* 0x000fc60008400000 */
[----:B------:R-:W4:Y:S04]  /*dfa0*/  LDL.LU R226, [R1+0x2c] ;  /* 0x00002c0001e27983 */ /* 0x000f280000300800 */
[----:B------:R-:W4:Y:S04]  /*dfb0*/  LDL.LU R227, [R1+0x30] ;  /* 0x0000300001e37983 */ /* 0x000f280000300800 */
[----:B------:R-:W-:Y:S01]  /*dfc0*/  @!P5 STG.E.U8 desc[UR16][R30.64+0x38], R9 ;  /* 0x000038091e00d986 */ /* 0x000fe2000c101110 */
[----:B------:R-:W-:-:S03]  /*dfd0*/  ISETP.LT.OR P5, PT, R41, 0x41, !P0 ;  /* 0x000000412900780c */ /* 0x000fc600047a1670 */
[----:B------:R0:W-:Y:S01]  /*dfe0*/  @!P6 STG.E.U8 desc[UR16][R30.64+0x39], R7 ;  /* 0x000039071e00e986 */ /* 0x0001e2000c101110 */
[----:B------:R-:W-:-:S03]  /*dff0*/  ISETP.LT.OR P6, PT, R41, 0x42, !P0 ;  /* 0x000000422900780c */ /* 0x000fc600047c1670 */
[----:B------:R-:W-:Y:S01]  /*e000*/  @!P3 STG.E.U8 desc[UR16][R28.64+0x40], R11 ;  /* 0x0000400b1c00b986 */ /* 0x000fe2000c101110 */
[----:B------:R-:W-:-:S03]  /*e010*/  ISETP.LT.OR P3, PT, R41, 0x49, !P1 ;  /* 0x000000492900780c */ /* 0x000fc60004f61670 */
[----:B------:R1:W-:Y:S01]  /*e020*/  @!P2 STG.E.U8 desc[UR16][R28.64+0x41], R5 ;  /* 0x000041051c00a986 */ /* 0x0003e2000c101110 */
[----:B0-----:R-:W-:-:S03]  /*e030*/  F2FP.SATFINITE.E4M3.F32.PACK_AB_MERGE_C R7, RZ, R0, RZ ;  /* 0x00000000ff07723e */ /* 0x001fc600048070ff */
[----:B------:R-:W-:Y:S01]  /*e040*/  @!P5 STG.E.U8 desc[UR16][R30.64+0x40], R13 ;  /* 0x0000400d1e00d986 */ /* 0x000fe2000c101110 */
[C---:B------:R-:W-:Y:S02]  /*e050*/  ISETP.LT.OR P2, PT, R41.reuse, 0x4a, !P1 ;  /* 0x0000004a2900780c */ /* 0x040fe40004f41670 */
[----:B-1----:R-:W-:Y:S01]  /*e060*/  F2FP.SATFINITE.E4M3.F32.PACK_AB_MERGE_C R5, RZ, R2, RZ ;  /* 0x00000002ff05723e */ /* 0x002fe200048070ff */
[----:B------:R0:W-:Y:S01]  /*e070*/  @!P6 STG.E.U8 desc[UR16][R30.64+0x41], R7 ;  /* 0x000041071e00e986 */ /* 0x0001e2000c101110 */
[C---:B------:R-:W-:Y:S02]  /*e080*/  ISETP.LT.OR P5, PT, R41.reuse, 0x49, !P0 ;  /* 0x000000492900780c */ /* 0x040fe400047a1670 */
[C---:B------:R-:W-:Y:S01]  /*e090*/  ISETP.LT.OR P6, PT, R41.reuse, 0x4a, !P0 ;  /* 0x0000004a2900780c */ /* 0x040fe200047c1670 */
[----:B------:R1:W-:Y:S01]  /*e0a0*/  @!P3 STG.E.U8 desc[UR16][R28.64+0x48], R5 ;  /* 0x000048051c00b986 */ /* 0x0003e2000c101110 */
[----:B------:R-:W-:Y:S02]  /*e0b0*/  ISETP.LT.OR P3, PT, R41, 0x51, !P1 ;  /* 0x000000512900780c */ /* 0x000fe40004f61670 */
[----:B------:R-:W-:-:S02]  /*e0c0*/  F2FP.SATFINITE.E4M3.F32.PACK_AB_MERGE_C R9, RZ, R3, RZ ;  /* 0x00000003ff09723e */ /* 0x000fc400048070ff */
[----:B------:R-:W-:-:S03]  /*e0d0*/  F2FP.SATFINITE.E4M3.F32.PACK_AB_MERGE_C R11, RZ, R4, RZ ;  /* 0x00000004ff0b723e */ /* 0x000fc600048070ff */
[----:B------:R1:W-:Y:S04]  /*e0e0*/  @!P2 STG.E.U8 desc[UR16][R28.64+0x49], R9 ;  /* 0x000049091c00a986 */ /* 0x0003e8000c101110 */
[----:B------:R-:W-:Y:S01]  /*e0f0*/  @!P5 STG.E.U8 desc[UR16][R30.64+0x48], R11 ;  /* 0x0000480b1e00d986 */ /* 0x000fe2000c101110 */
[----:B------:R-:W-:-:S03]  /*e100*/  FMUL R0, R221, UR20 ;  /* 0x00000014dd007c20 */ /* 0x000fc60008400000 */
[----:B------:R-:W4:Y:S02]  /*e110*/  LDL.LU R221, [R1+0x34] ;  /* 0x0000340001dd7983 */ /* 0x000f240000300800 */
[----:B0-----:R-:W-:-:S05]  /*e120*/  F2FP.SATFINITE.E4M3.F32.PACK_AB_MERGE_C R7, RZ, R0, RZ ;  /* 0x00000000ff07723e */ /* 0x001fca00048070ff */
[----:B------:R-:W-:Y:S01]  /*e130*/  @!P6 STG.E.U8 desc[UR16][R30.64+0x49], R7 ;  /* 0x000049071e00e986 */ /* 0x000fe2000c101110 */
[----:B--2---:R-:W-:-:S03]  /*e140*/  FMUL R2, R220, UR20 ;  /* 0x00000014dc027c20 */ /* 0x004fc60008400000 */
[----:B------:R-:W2:Y:S02]  /*e150*/  LDL.LU R220, [R1+0x38] ;  /* 0x0000380001dc7983 */ /* 0x000ea40000300800 */
[----:B-1----:R-:W-:-:S05]  /*e160*/  F2FP.SATFINITE.E4M3.F32.PACK_AB_MERGE_C R5, RZ, R2, RZ ;  /* 0x00000002ff05723e */ /* 0x002fca00048070ff */
[----:B------:R0:W-:Y:S01]  /*e170*/  @!P3 STG.E.U8 desc[UR16][R28.64+0x50], R5 ;  /* 0x000050051c00b986 */ /* 0x0001e2000c101110 */
[----:B------:R-:W-:-:S03]  /*e180*/  FMUL R3, R222, UR20 ;  /* 0x00000014de037c20 */ /* 0x000fc60008400000 */
[----:B------:R-:W2:Y:S02]  /*e190*/  LDL.LU R222, [R1+0x3c] ;  /* 0x00003c0001de7983 */ /* 0x000ea40000300800 */
[----:B------:R-:W-:Y:S01]  /*e1a0*/  F2FP.SATFINITE.E4M3.F32.PACK_AB_MERGE_C R9, RZ, R3, RZ ;  /* 0x00000003ff09723e */ /* 0x000fe200048070ff */
[----:B------:R-:W-:Y:S02]  /*e1b0*/  FMUL R0, R223, UR20 ;  /* 0x00000014df007c20 */ /* 0x000fe40008400000 */
[----:B------:R-:W2:Y:S03]  /*e1c0*/  LDL.LU R223, [R1+0x40] ;  /* 0x0000400001df7983 */ /* 0x000ea60000300800 */
[----:B------:R-:W-:Y:S01]  /*e1d0*/  F2FP.SATFINITE.E4M3.F32.PACK_AB_MERGE_C R13, RZ, R0, RZ ;  /* 0x00000000ff0d723e */ /* 0x000fe200048070ff */
[----:B---3--:R-:W-:Y:S02]  /*e1e0*/  FMUL R2, R225, UR20 ;  /* 0x00000014e1027c20 */ /* 0x008fe40008400000 */
[----:B------:R-:W3:Y:S01]  /*e1f0*/  LDL.LU R225, [R1+0x44] ;  /* 0x0000440001e17983 */ /* 0x000ee20000300800 */
[----:B----4-:R-:W-:-:S03]  /*e200*/  FMUL R0, R224, UR20 ;  /* 0x00000014e0007c20 */ /* 0x010fc60008400000 */
[----:B------:R-:W4:Y:S01]  /*e210*/  LDL.LU R224, [R1+0x48] ;  /* 0x0000480001e07983 */ /* 0x000f220000300800 */
[----:B------:R-:W-:Y:S01]  /*e220*/  FMUL R3, R226, UR20 ;  /* 0x00000014e2037c20 */ /* 0x000fe20008400000 */
[----:B0-----:R-:W-:Y:S02]  /*e230*/  F2FP.SATFINITE.E4M3.F32.PACK_AB_MERGE_C R5, RZ, R0, RZ ;  /* 0x00000000ff05723e */ /* 0x001fe400048070ff */
[----:B------:R-:W4:Y:S01]  /*e240*/  LDL.LU R226, [R1+0x4c] ;  /* 0x00004c0001e27983 */ /* 0x000f220000300800 */
[----:B------:R-:W-:-:S03]  /*e250*/  FMUL R0, R227, UR20 ;  /* 0x00000014e3007c20 */ /* 0x000fc60008400000 */
[----:B------:R-:W4:Y:S01]  /*e260*/  LDL.LU R227, [R1+0x50] ;  /* 0x0000500001e37983 */ /* 0x000f220000300800 */
[C---:B------:R-:W-:Y:S02]  /*e270*/  ISETP.LT.OR P2, PT, R41.reuse, 0x52, !P1 ;  /* 0x000000522900780c */ /* 0x040fe40004f41670 */
[C---:B------:R-:W-:Y:S01]  /*e280*/  ISETP.LT.OR P6, PT, R41.reuse, 0x52, !P0 ;  /* 0x000000522900780c */ /* 0x040fe200047c1670 */
[----:B------:R-:W4:Y:S01]  /*e290*/  LDL.LU R219, [R1+0x54] ;  /* 0x0000540001db7983 */ /* 0x000f220000300800 */
[C---:B------:R-:W-:Y:S02]  /*e2a0*/  ISETP.LT.OR P5, PT, R41.reuse, 0x51, !P0 ;  /* 0x000000512900780c */ /* 0x040fe400047a1670 */
[----:B------:R-:W-:Y:S02]  /*e2b0*/  ISETP.LT.OR P3, PT, R41, 0x59, !P1 ;  /* 0x000000592900780c */ /* 0x000fe40004f61670 */
[----:B------:R-:W-:Y:S02]  /*e2c0*/  F2FP.SATFINITE.E4M3.F32.PACK_AB_MERGE_C R7, RZ, R2, RZ ;  /* 0x00000002ff07723e */ /* 0x000fe400048070ff */
[----:B------:R-:W-:-:S03]  /*e2d0*/  F2FP.SATFINITE.E4M3.F32.PACK_AB_MERGE_C R11, RZ, R0, RZ ;  /* 0x00000000ff0b723e */ /* 0x000fc600048070ff */
[----:B------:R0:W-:Y:S01]  /*e2e0*/  @!P2 STG.E.U8 desc[UR16][R28.64+0x51], R9 ;  /* 0x000051091c00a986 */ /* 0x0001e2000c101110 */
[----:B------:R-:W-:-:S03]  /*e2f0*/  ISETP.LT.OR P2, PT, R41, 0x5a, !P1 ;  /* 0x0000005a2900780c */ /* 0x000fc60004f41670 */
[----:B------:R-:W-:Y:S01]  /*e300*/  @!P6 STG.E.U8 desc[UR16][R30.64+0x51], R7 ;  /* 0x000051071e00e986 */ /* 0x000fe2000c101110 */
[----:B------:R-:W-:-:S03]  /*e310*/  ISETP.LT.OR P6, PT, R41, 0x5a, !P0 ;  /* 0x0000005a2900780c */ /* 0x000fc600047c1670 */
[----:B------:R-:W-:Y:S01]  /*e320*/  @!P5 STG.E.U8 desc[UR16][R30.64+0x50], R13 ;  /* 0x0000500d1e00d986 */ /* 0x000fe2000c101110 */
[----:B0-----:R-:W-:-:S03]  /*e330*/  F2FP.SATFINITE.E4M3.F32.PACK_AB_MERGE_C R9, RZ, R3, RZ ;  /* 0x00000003ff09723e */ /* 0x001fc600048070ff */
[----:B------:R0:W-:Y:S04]  /*e340*/  @!P3 STG.E.U8 desc[UR16][R28.64+0x58], R5 ;  /* 0x000058051c00b986 */ /* 0x0001e8000c101110 */
[----:B------:R1:W-:Y:S01]  /*e350*/  @!P2 STG.E.U8 desc[UR16][R28.64+0x59], R9 ;  /* 0x000059091c00a986 */ /* 0x0003e2000c101110 */
[----:B------:R-:W-:-:S03]  /*e360*/  FMUL R0, R221, UR20 ;  /* 0x00000014dd007c20 */ /* 0x000fc60008400000 */
[----:B------:R-:W4:Y:S02]  /*e370*/  LDL.LU R221, [R1+0x58] ;  /* 0x0000580001dd7983 */ /* 0x000f240000300800 */
[----:B0-----:R-:W-:-:S05]  /*e380*/  F2FP.SATFINITE.E4M3.F32.PACK_AB_MERGE_C R5, RZ, R0, RZ ;  /* 0x00000000ff05723e */ /* 0x001fca00048070ff */
[----:B------:R0:W-:Y:S01]  /*e390*/  @!P6 STG.E.U8 desc[UR16][R30.64+0x59], R5 ;  /* 0x000059051e00e986 */ /* 0x0001e2000c101110 */
[----:B--2---:R-:W-:-:S03]  /*e3a0*/  FMUL R2, R220, UR20 ;  /* 0x00000014dc027c20 */ /* 0x004fc60008400000 */
[----:B------:R-:W2:Y:S02]  /*e3b0*/  LDL.LU R220, [R1+0x5c] ;  /* 0x00005c0001dc7983 */ /* 0x000ea40000300800 */
[----:B------:R-:W-:Y:S01]  /*e3c0*/  F2FP.SATFINITE.E4M3.F32.PACK_AB_MERGE_C R7, RZ, R2, RZ ;  /* 0x00000002ff07723e */ /* 0x000fe200048070ff */
[----:B------:R-:W-:Y:S02]  /*e3d0*/  FMUL R3, R222, UR20 ;  /* 0x00000014de037c20 */ /* 0x000fe40008400000 */
[----:B------:R-:W2:Y:S03]  /*e3e0*/  LDL.LU R222, [R1+0x60] ;  /* 0x0000600001de7983 */ /* 0x000ea60000300800 */
[----:B-1----:R-:W-:Y:S01]  /*e3f0*/  F2FP.SATFINITE.E4M3.F32.PACK_AB_MERGE_C R9, RZ, R3, RZ ;  /* 0x00000003ff09723e */ /* 0x002fe200048070ff */
[----:B------:R-:W-:Y:S02]  /*e400*/  FMUL R4, R223, UR20 ;  /* 0x00000014df047c20 */ /* 0x000fe40008400000 */
[----:B------:R-:W2:Y:S01]  /*e410*/  LDL.LU R223, [R1+0x64] ;  /* 0x0000640001df7983 */ /* 0x000ea20000300800 */
[----:B---3--:R-:W-:-:S03]  /*e420*/  FMUL R0, R225, UR20 ;  /* 0x00000014e1007c20 */ /* 0x008fc60008400000 */
[----:B------:R-:W3:Y:S01]  /*e430*/  LDL.LU R225, [R1+0x68] ;  /* 0x0000680001e17983 */ /* 0x000ee20000300800 */
[----:B----4-:R-:W-:Y:S01]  /*e440*/  FMUL R2, R224, UR20 ;  /* 0x00000014e0027c20 */ /* 0x010fe20008400000 */
[----:B0-----:R-:W-:Y:S02]  /*e450*/  F2FP.SATFINITE.E4M3.F32.PACK_AB_MERGE_C R5, RZ, R0, RZ ;  /* 0x00000000ff05723e */ /* 0x001fe400048070ff */
[----:B------:R-:W4:Y:S01]  /*e460*/  LDL.LU R224, [R1+0x6c] ;  /* 0x00006c0001e07983 */ /* 0x000f220000300800 */
[----:B------:R-:W-:-:S03]  /*e470*/  FMUL R3, R226, UR20 ;  /* 0x00000014e2037c20 */ /* 0x000fc60008400000 */
[----:B------:R-:W4:Y:S01]  /*e480*/  LDL.LU R226, [R1+0x70] ;  /* 0x0000700001e27983 */ /* 0x000f220000300800 */
[----:B------:R-:W-:-:S03]  /*e490*/  FMUL R0, R227, UR20 ;  /* 0x00000014e3007c20 */ /* 0x000fc60008400000 */
[----:B------:R-:W4:Y:S01]  /*e4a0*/  LDL.LU R227, [R1+0x74] ;  /* 0x0000740001e37983 */ /* 0x000f220000300800 */
[C---:B------:R-:W-:Y:S02]  /*e4b0*/  ISETP.LT.OR P5, PT, R41.reuse, 0x59, !P0 ;  /* 0x000000592900780c */ /* 0x040fe400047a1670 */
[C---:B------:R-:W-:Y:S02]  /*e4c0*/  ISETP.LT.OR P2, PT, R41.reuse, 0x62, !P1 ;  /* 0x000000622900780c */ /* 0x040fe40004f41670 */
[C---:B------:R-:W-:Y:S02]  /*e4d0*/  ISETP.LT.OR P3, PT, R41.reuse, 0x61, !P1 ;  /* 0x000000612900780c */ /* 0x040fe40004f61670 */
[----:B------:R-:W-:-:S07]  /*e4e0*/  ISETP.LT.OR P6, PT, R41, 0x62, !P0 ;  /* 0x000000622900780c */ /* 0x000fce00047c1670 */
[----:B------:R-:W-:Y:S01]  /*e4f0*/  @!P5 STG.E.U8 desc[UR16][R30.64+0x58], R11 ;  /* 0x0000580b1e00d986 */ /* 0x000fe2000c101110 */
[----:B------:R-:W-:-:S03]  /*e500*/  ISETP.LT.OR P5, PT, R41, 0x61, !P0 ;  /* 0x000000612900780c */ /* 0x000fc600047a1670 */
[----:B------:R0:W-:Y:S01]  /*e510*/  @!P2 STG.E.U8 desc[UR16][R28.64+0x61], R9 ;  /* 0x000061091c00a986 */ /* 0x0001e2000c101110 */
[----:B------:R-:W-:-:S03]  /*e520*/  ISETP.LT.OR P2, PT, R41, 0x6a, !P1 ;  /* 0x0000006a2900780c */ /* 0x000fc60004f41670 */
[----:B------:R1:W-:Y:S01]  /*e530*/  @!P3 STG.E.U8 desc[UR16][R28.64+0x60], R7 ;  /* 0x000060071c00b986 */ /* 0x0003e2000c101110 */
[----:B------:R-:W-:Y:S02]  /*e540*/  ISETP.LT.OR P3, PT, R41, 0x69, !P1 ;  /* 0x000000692900780c */ /* 0x000fe40004f61670 */
[----:B------:R-:W-:Y:S01]  /*e550*/  F2FP.SATFINITE.E4M3.F32.PACK_AB_MERGE_C R13, RZ, R4, RZ ;  /* 0x00000004ff0d723e */ /* 0x000fe200048070ff */
[----:B------:R1:W-:Y:S01]  /*e560*/  @!P6 STG.E.U8 desc[UR16][R30.64+0x61], R5 ;  /* 0x000061051e00e986 */ /* 0x0003e2000c101110 */
[----:B0-----:R-:W-:-:S03]  /*e570*/  F2FP.SATFINITE.E4M3.F32.PACK_AB_MERGE_C R9, RZ, R3, RZ ;  /* 0x00000003ff09723e */ /* 0x001fc600048070ff */
[----:B------:R-:W-:Y:S01]  /*e580*/  @!P5 STG.E.U8 desc[UR16][R30.64+0x60], R13 ;  /* 0x0000600d1e00d986 */ /* 0x000fe2000c101110 */
[----:B-1----:R-:W-:-:S03]  /*e590*/  F2FP.SATFINITE.E4M3.F32.PACK_AB_MERGE_C R7, RZ, R2, RZ ;  /* 0x00000002ff07723e */ /* 0x002fc600048070ff */
[----:B------:R-:W-:Y:S01]  /*e5a0*/  @!P2 STG.E.U8 desc[UR16][R28.64+0x69], R9 ;  /* 0x000069091c00a986 */ /* 0x000fe2000c101110 */
[C---:B------:R-:W-:Y:S02]  /*e5b0*/  ISETP.LT.OR P5, PT, R41.reuse, 0x69, !P0 ;  /* 0x000000692900780c */ /* 0x040fe400047a1670 */
[C---:B------:R-:W-:Y:S01]  /*e5c0*/  ISETP.LT.OR P6, PT, R41.reuse, 0x6a, !P0 ;  /* 0x0000006a2900780c */ /* 0x040fe200047c1670 */
[----:B------:R0:W-:Y:S01]  /*e5d0*/  @!P3 STG.E.U8 desc[UR16][R28.64+0x68], R7 ;  /* 0x000068071c00b986 */ /* 0x0001e2000c101110 */
[----:B------:R-:W-:Y:S01]  /*e5e0*/  ISETP.LT.OR P2, PT, R41, 0x72, !P1 ;  /* 0x000000722900780c */ /* 0x000fe20004f41670 */
[----:B------:R-:W-:Y:S01]  /*e5f0*/  FMUL R2, R219, UR20 ;  /* 0x00000014db027c20 */ /* 0x000fe20008400000 */
[----:B------:R-:W-:Y:S02]  /*e600*/  ISETP.LT.OR P3, PT, R41, 0x71, !P1 ;  /* 0x000000712900780c */ /* 0x000fe40004f61670 */
[----:B------:R-:W-:Y:S02]  /*e610*/  F2FP.SATFINITE.E4M3.F32.PACK_AB_MERGE_C R11, RZ, R0, RZ ;  /* 0x00000000ff0b723e */ /* 0x000fe400048070ff */
[----:B------:R-:W-:-:S03]  /*e620*/  F2FP.SATFINITE.E4M3.F32.PACK_AB_MERGE_C R5, RZ, R2, RZ ;  /* 0x00000002ff05723e */ /* 0x000fc600048070ff */
[----:B------:R-:W-:Y:S01]  /*e630*/  @!P5 STG.E.U8 desc[UR16][R30.64+0x68], R11 ;  /* 0x0000680b1e00d986 */ /* 0x000fe2000c101110 */
[----:B------:R-:W-:-:S03]  /*e640*/  ISETP.LT.OR P5, PT, R41, 0x71, !P0 ;  /* 0x000000712900780c */ /* 0x000fc600047a1670 */
[----:B------:R-:W-:Y:S01]  /*e650*/  @!P6 STG.E.U8 desc[UR16][R30.64+0x69], R5 ;  /* 0x000069051e00e986 */ /* 0x000fe2000c101110 */
[----:B------:R-:W-:Y:S01]  /*e660*/  ISETP.LT.OR P6, PT, R41, 0x72, !P0 ;  /* 0x000000722900780c */ /* 0x000fe200047c1670 */
[----:B------:R-:W-:-:S05]  /*e670*/  FMUL R0, R221, UR20 ;  /* 0x00000014dd007c20 */ /* 0x000fca0008400000 */
[----:B0-----:R-:W-:-:S05]  /*e680*/  F2FP.SATFINITE.E4M3.F32.PACK_AB_MERGE_C R7, RZ, R0, RZ ;  /* 0x00000000ff07723e */ /* 0x001fca00048070ff */
[----:B------:R0:W-:Y:S01]  /*e690*/  @!P3 STG.E.U8 desc[UR16][R28.64+0x70], R7 ;  /* 0x000070071c00b986 */ /* 0x0001e2000c101110 */
[C---:B------:R-:W-:Y:S02]  /*e6a0*/  ISETP.LT.OR P3, PT, R41.reuse, 0x79, !P0 ;  /* 0x000000792900780c */ /* 0x040fe40004761670 */
[----:B------:R-:W-:Y:S01]  /*e6b0*/  ISETP.LT.OR P0, PT, R41, 0x7a, !P0 ;  /* 0x0000007a2900780c */ /* 0x000fe20004701670 */
[----:B--2---:R-:W-:-:S05]  /*e6c0*/  FMUL R3, R220, UR20 ;  /* 0x00000014dc037c20 */ /* 0x004fca0008400000 */
[----:B------:R-:W-:-:S05]  /*e6d0*/  F2FP.SATFINITE.E4M3.F32.PACK_AB_MERGE_C R9, RZ, R3, RZ ;  /* 0x00000003ff09723e */ /* 0x000fca00048070ff */
[----:B------:R1:W-:Y:S01]  /*e6e0*/  @!P2 STG.E.U8 desc[UR16][R28.64+0x71], R9 ;  /* 0x000071091c00a986 */ /* 0x0003e2000c101110 */
[C---:B------:R-:W-:Y:S02]  /*e6f0*/  ISETP.LT.OR P2, PT, R41.reuse, 0x79, !P1 ;  /* 0x000000792900780c */ /* 0x040fe40004f41670 */
[----:B------:R-:W-:Y:S01]  /*e700*/  ISETP.LT.OR P1, PT, R41, 0x7a, !P1 ;  /* 0x0000007a2900780c */ /* 0x000fe20004f21670 */
[----:B------:R-:W-:-:S05]  /*e710*/  FMUL R0, R222, UR20 ;  /* 0x00000014de007c20 */ /* 0x000fca0008400000 */
[----:B------:R-:W-:-:S05]  /*e720*/  F2FP.SATFINITE.E4M3.F32.PACK_AB_MERGE_C R13, RZ, R0, RZ ;  /* 0x00000000ff0d723e */ /* 0x000fca00048070ff */
[----:B------:R2:W-:Y:S01]  /*e730*/  @!P5 STG.E.U8 desc[UR16][R30.64+0x70], R13 ;  /* 0x0000700d1e00d986 */ /* 0x0005e2000c101110 */
[----:B------:R-:W-:Y:S01]  /*e740*/  FMUL R0, R223, UR20 ;  /* 0x00000014df007c20 */ /* 0x000fe20008400000 */
[----:B---3--:R-:W-:Y:S01]  /*e750*/  FMUL R2, R225, UR20 ;  /* 0x00000014e1027c20 */ /* 0x008fe20008400000 */
[----:B----4-:R-:W-:-:S03]  /*e760*/  FMUL R3, R224, UR20 ;  /* 0x00000014e0037c20 */ /* 0x010fc60008400000 */
[----:B0-----:R-:W-:Y:S01]  /*e770*/  F2FP.SATFINITE.E4M3.F32.PACK_AB_MERGE_C R7, RZ, R0, RZ ;  /* 0x00000000ff07723e */ /* 0x001fe200048070ff */
[----:B------:R-:W-:Y:S01]  /*e780*/  FMUL R4, R226, UR20 ;  /* 0x00000014e2047c20 */ /* 0x000fe20008400000 */
[----:B------:R-:W-:Y:S01]  /*e790*/  FMUL R5, R227, UR20 ;  /* 0x00000014e3057c20 */ /* 0x000fe20008400000 */
[----:B-1----:R-:W-:Y:S02]  /*e7a0*/  F2FP.SATFINITE.E4M3.F32.PACK_AB_MERGE_C R9, RZ, R2, RZ ;  /* 0x00000002ff09723e */ /* 0x002fe400048070ff */
[----:B------:R-:W-:Y:S02]  /*e7b0*/  F2FP.SATFINITE.E4M3.F32.PACK_AB_MERGE_C R3, RZ, R3, RZ ;  /* 0x00000003ff03723e */ /* 0x000fe400048070ff */
[----:B------:R-:W-:Y:S02]  /*e7c0*/  F2FP.SATFINITE.E4M3.F32.PACK_AB_MERGE_C R11, RZ, R4, RZ ;  /* 0x00000004ff0b723e */ /* 0x000fe400048070ff */
[----:B------:R-:W-:Y:S01]  /*e7d0*/  F2FP.SATFINITE.E4M3.F32.PACK_AB_MERGE_C R5, RZ, R5, RZ ;  /* 0x00000005ff05723e */ /* 0x000fe200048070ff */
[----:B------:R2:W-:Y:S04]  /*e7e0*/  @!P6 STG.E.U8 desc[UR16][R30.64+0x71], R7 ;  /* 0x000071071e00e986 */ /* 0x0005e8000c101110 */
[----:B------:R2:W-:Y:S04]  /*e7f0*/  @!P2 STG.E.U8 desc[UR16][R28.64+0x78], R9 ;  /* 0x000078091c00a986 */ /* 0x0005e8000c101110 */
[----:B------:R2:W-:Y:S04]  /*e800*/  @!P1 STG.E.U8 desc[UR16][R28.64+0x79], R3 ;  /* 0x000079031c009986 */ /* 0x0005e8000c101110 */
[----:B------:R2:W-:Y:S04]  /*e810*/  @!P3 STG.E.U8 desc[UR16][R30.64+0x78], R11 ;  /* 0x0000780b1e00b986 */ /* 0x0005e8000c101110 */
[----:B------:R2:W-:Y:S02]  /*e820*/  @!P0 STG.E.U8 desc[UR16][R30.64+0x79], R5 ;  /* 0x000079051e008986 */ /* 0x0005e4000c101110 */
.L_x_296:
[----:B------:R-:W-:Y:S05]  /*e830*/  BSYNC B0 ;  /* 0x0000000000007941 */ /* 0x000fea0003800000 */
.L_x_38:
[----:B0-2---:R-:W2:Y:S04]  /*e840*/  LDL.LU R3, [R1+0x80] ;  /* 0x0000800001037983 */ /* 0x005ea80000300800 */
[----:B-----5:R-:W2:Y:S01]  /*e850*/  LDL.LU R2, [R1+0x84] ;  /* 0x0000840001027983 */ /* 0x020ea20000300800 */
[----:B------:R-:W-:Y:S01]  /*e860*/  ULDC UR6, c[0x0][0xc] ;  /* 0x0000030000067ab9 */ /* 0x000fe20000000800 */
[----:B------:R-:W-:Y:S01]  /*e870*/  ULDC UR7, c[0x0][0x10] ;  /* 0x0000040000077ab9 */ /* 0x000fe20000000800 */
[----:B------:R-:W2:Y:S01]  /*e880*/  LDC R5, c[0x0][0x14] ;  /* 0x00000500ff057b82 */ /* 0x000ea20000000800 */
[----:B------:R-:W-:Y:S01]  /*e890*/  UIMAD.WIDE.U32 UR6, UR6, UR7, URZ ;  /* 0x00000007060672a5 */ /* 0x000fe2000f8e003f */
[----:B------:R-:W-:Y:S01]  /*e8a0*/  PRMT R0, RZ, 0x7610, R0 ;  /* 0x00007610ff007816 */ /* 0x000fe20000000000 */
[----:B------:R-:W-:-:S04]  /*e8b0*/  UMOV UR22, 0xffffffff ;  /* 0xffffffff00167882 */ /* 0x000fc80000000000 */
[----:B--2---:R-:W-:-:S04]  /*e8c0*/  IMAD.WIDE.U32 R2, R5, UR6, R2 ;  /* 0x0000000605027c25 */ /* 0x004fc8000f8e0002 */
[----:B------:R-:W-:Y:S01]  /*e8d0*/  IMAD R5, R5, UR7, RZ ;  /* 0x0000000705057c24 */ /* 0x000fe2000f8e02ff */
[----:B------:R-:W-:Y:S01]  /*e8e0*/  ULDC.64 UR6, c[0x0][0x650] ;  /* 0x0001940000067ab9 */ /* 0x000fe20000000a00 */
[----:B------:R-:W-:Y:S01]  /*e8f0*/  IMAD.MOV.U32 R19, RZ, RZ, R2 ;  /* 0x000000ffff137224 */ /* 0x000fe200078e0002 */
[----:B------:R-:W-:Y:S01]  /*e900*/  ISETP.GE.U32.AND P0, PT, R2, UR6, PT ;  /* 0x0000000602007c0c */ /* 0x000fe2000bf06070 */
[----:B------:R-:W-:Y:S02]  /*e910*/  IMAD.IADD R22, R3, 0x1, R5 ;  /* 0x0000000103167824 */ /* 0x000fe400078e0205 */
[----:B------:R-:W-:-:S03]  /*e920*/  IMAD.MOV.U32 R2, RZ, RZ, -0x1 ;  /* 0xffffffffff027424 */ /* 0x000fc600078e00ff */
[----:B------:R0:W-:Y:S01]  /*e930*/  STL [R1+0x80], R22 ;  /* 0x0000801601007387 */ /* 0x0001e20000100800 */
[----:B------:R-:W-:-:S03]  /*e940*/  ISETP.GE.U32.AND.EX P0, PT, R22, UR7, PT, P0 ;  /* 0x0000000716007c0c */ /* 0x000fc6000bf06100 */
[----:B------:R0:W-:Y:S04]  /*e950*/  STL [R1+0x84], R19 ;  /* 0x0000841301007387 */ /* 0x0001e80000100800 */
[----:B------:R0:W-:Y:S06]  /*e960*/  STL [R1+0x88], R2 ;  /* 0x0000880201007387 */ /* 0x0001ec0000100800 */
[----:B------:R-:W-:Y:S05]  /*e970*/  @P0 BRA `(.L_x_297) ;  /* 0x00000004006c0947 */ /* 0x000fea0003800000 */
[----:B------:R-:W2:Y:S01]  /*e980*/  S2R R14, SR_CTAID.X ;  /* 0x00000000000e7919 */ /* 0x000ea20000002500 */
[----:B------:R-:W5:Y:S01]  /*e990*/  LDC.64 R8, c[0x0][0x628] ;  /* 0x00018a00ff087b82 */ /* 0x000f620000000a00 */
[----:B------:R-:W-:Y:S01]  /*e9a0*/  ULDC UR6, c[0x0][0x150] ;  /* 0x0000540000067ab9 */ /* 0x000fe20000000800 */
[----:B------:R-:W-:Y:S01]  /*e9b0*/  IMAD.MOV.U32 R6, RZ, RZ, R19 ;  /* 0x000000ffff067224 */ /* 0x000fe200078e0013 */
[----:B------:R-:W0:Y:S01]  /*e9c0*/  S2R R16, SR_CTAID.Y ;  /* 0x0000000000107919 */ /* 0x000e220000002600 */
[----:B------:R-:W-:-:S04]  /*e9d0*/  IMAD.MOV.U32 R7, RZ, RZ, R22 ;  /* 0x000000ffff077224 */ /* 0x000fc800078e0016 */
[----:B------:R-:W0:Y:S08]  /*e9e0*/  LDC R17, c[0x0][0x144] ;  /* 0x00005100ff117b82 */ /* 0x000e300000000800 */
[----:B------:R-:W0:Y:S08]  /*e9f0*/  LDC R10, c[0x0][0x630] ;  /* 0x00018c00ff0a7b82 */ /* 0x000e300000000800 */
[----:B------:R-:W0:Y:S01]  /*ea00*/  LDC.64 R12, c[0x0][0x620] ;  /* 0x00018800ff0c7b82 */ /* 0x000e220000000a00 */
[----:B-----5:R-:W-:-:S04]  /*ea10*/  ISETP.NE.U32.AND P0, PT, R8, RZ, PT ;  /* 0x000000ff0800720c */ /* 0x020fc80003f05070 */
[----:B------:R-:W-:Y:S02]  /*ea20*/  ISETP.NE.AND.EX P0, PT, R9, RZ, PT, P0 ;  /* 0x000000ff0900720c */ /* 0x000fe40003f05300 */
[----:B--2---:R-:W-:-:S05]  /*ea30*/  I2FP.F32.U32 R0, R14 ;  /* 0x0000000e00007245 */ /* 0x004fca0000201000 */
[----:B------:R-:W-:-:S04]  /*ea40*/  FMUL R0, R0, UR6 ;  /* 0x0000000600007c20 */ /* 0x000fc80008400000 */
[----:B------:R2:W0:Y:S02]  /*ea50*/  F2I.U32.TRUNC.NTZ R15, R0 ;  /* 0x00000000000f7305 */ /* 0x000424000020f000 */
[----:B------:R-:W-:Y:S05]  /*ea60*/  @!P0 BRA `(.L_x_298) ;  /* 0x0000000000288947 */ /* 0x000fea0003800000 */
[----:B--2---:R-:W2:Y:S02]  /*ea70*/  LDC R0, c[0x0][0x634] ;  /* 0x00018d00ff007b82 */ /* 0x004ea40000000800 */
[----:B--2---:R-:W-:-:S05]  /*ea80*/  IADD3 R7, P0, R19, R0, RZ ;  /* 0x0000000013077210 */ /* 0x004fca0007f1e0ff */
[----:B------:R-:W-:-:S04]  /*ea90*/  IMAD.X R11, RZ, RZ, R22, P0 ;  /* 0x000000ffff0b7224 */ /* 0x000fc800000e0616 */
[----:B0-----:R-:W-:-:S04]  /*eaa0*/  IMAD.WIDE.U32 R2, R11, R8, RZ ;  /* 0x000000080b027225 */ /* 0x001fc800078e00ff */
[----:B------:R-:W-:-:S04]  /*eab0*/  IMAD.WIDE.U32 R4, P0, R7, R9, R2 ;  /* 0x0000000907047225 */ /* 0x000fc80007800002 */
[----:B------:R-:W-:-:S04]  /*eac0*/  IMAD.WIDE.U32 R2, R7, R8, RZ ;  /* 0x0000000807027225 */ /* 0x000fc800078e00ff */
[----:B------:R-:W-:Y:S01]  /*ead0*/  IMAD.X R7, RZ, RZ, RZ, P0 ;  /* 0x000000ffff077224 */ /* 0x000fe200000e06ff */
[----:B------:R-:W-:Y:S01]  /*eae0*/  IADD3 RZ, P0, R3, R4, RZ ;  /* 0x0000000403ff7210 */ /* 0x000fe20007f1e0ff */
[----:B------:R-:W-:-:S04]  /*eaf0*/  IMAD.MOV.U32 R6, RZ, RZ, R5 ;  /* 0x000000ffff067224 */ /* 0x000fc800078e0005 */
[----:B------:R-:W-:-:S08]  /*eb00*/  IMAD.WIDE.U32.X R6, R11, R9, R6, P0 ;  /* 0x000000090b067225 */ /* 0x000fd000000e0406 */
.L_x_298:
[-CC-:B01----:R-:W-:Y:S01]  /*eb10*/  SHF.R.U64 R24, R6, R10.reuse, R7.reuse ;  /* 0x0000000a06187219 */ /* 0x183fe20000001207 */
[----:B------:R-:W0:Y:S01]  /*eb20*/  LDC.64 R20, c[0x0][0x640] ;  /* 0x00019000ff147b82 */ /* 0x000e220000000a00 */
[----:B--2---:R-:W-:Y:S01]  /*eb30*/  SHF.R.U32.HI R0, RZ, R10, R7 ;  /* 0x0000000aff007219 */ /* 0x004fe20000011607 */
[----:B------:R-:W-:Y:S01]  /*eb40*/  IMAD.MOV.U32 R2, RZ, RZ, R19 ;  /* 0x000000ffff027224 */ /* 0x000fe200078e0013 */
[----:B------:R-:W-:Y:S01]  /*eb50*/  IADD3 R5, P0, RZ, -R24, RZ ;  /* 0x80000018ff057210 */ /* 0x000fe20007f1e0ff */
[----:B------:R-:W-:Y:S01]  /*eb60*/  IMAD.MOV R15, RZ, RZ, -R15 ;  /* 0x000000ffff0f7224 */ /* 0x000fe200078e0a0f */
[----:B------:R-:W-:Y:S01]  /*eb70*/  ULDC UR6, c[0x0][0x154] ;  /* 0x0000550000067ab9 */ /* 0x000fe20000000800 */
[----:B------:R-:W-:Y:S02]  /*eb80*/  IMAD.MOV.U32 R7, RZ, RZ, 0x1 ;  /* 0x00000001ff077424 */ /* 0x000fe400078e00ff */
[----:B------:R-:W1:Y:S01]  /*eb90*/  LDC R4, c[0x0][0x618] ;  /* 0x00018600ff047b82 */ /* 0x000e620000000800 */
[----:B------:R-:W-:-:S02]  /*eba0*/  IMAD.X R3, RZ, RZ, ~R0, P0 ;  /* 0x000000ffff037224 */ /* 0x000fc400000e0e00 */
[----:B------:R-:W-:Y:S02]  /*ebb0*/  IMAD R15, R17, R15, R14 ;  /* 0x0000000f110f7224 */ /* 0x000fe400078e020e */
[-C--:B------:R-:W-:Y:S02]  /*ebc0*/  IMAD R0, R3, R12.reuse, RZ ;  /* 0x0000000c03007224 */ /* 0x080fe400078e02ff */
[----:B------:R-:W-:Y:S01]  /*ebd0*/  IMAD.MOV.U32 R3, RZ, RZ, R22 ;  /* 0x000000ffff037224 */ /* 0x000fe200078e0016 */
[----:B------:R-:W2:Y:S01]  /*ebe0*/  LDC R6, c[0x0][0x608] ;  /* 0x00018200ff067b82 */ /* 0x000ea20000000800 */
[----:B------:R-:W-:-:S04]  /*ebf0*/  IMAD.WIDE.U32 R2, R5, R12, R2 ;  /* 0x0000000c05027225 */ /* 0x000fc800078e0002 */
[----:B------:R-:W-:-:S03]  /*ec00*/  IMAD R5, R5, R13, R0 ;  /* 0x0000000d05057224 */ /* 0x000fc600078e0200 */
[----:B------:R-:W5:Y:S01]  /*ec10*/  LDC R18, c[0x0][0x658] ;  /* 0x00019600ff127b82 */ /* 0x000f620000000800 */
[----:B------:R-:W-:Y:S01]  /*ec20*/  I2FP.F32.U32 R0, R16 ;  /* 0x0000001000007245 */ /* 0x000fe20000201000 */
[----:B------:R-:W-:Y:S01]  /*ec30*/  IMAD.IADD R3, R3, 0x1, R5 ;  /* 0x0000000103037824 */ /* 0x000fe200078e0205 */
[----:B0-----:R-:W-:Y:S01]  /*ec40*/  ISETP.NE.U32.AND P0, PT, R20, RZ, PT ;  /* 0x000000ff1400720c */ /* 0x001fe20003f05070 */
[----:B------:R-:W-:Y:S02]  /*ec50*/  IMAD.MOV.U32 R5, RZ, RZ, -0x1 ;  /* 0xffffffffff057424 */ /* 0x000fe400078e00ff */
[----:B------:R-:W-:Y:S02]  /*ec60*/  FMUL R0, R0, UR6 ;  /* 0x0000000600007c20 */ /* 0x000fe40008400000 */
[----:B------:R-:W0:Y:S01]  /*ec70*/  LDC R13, c[0x0][0x148] ;  /* 0x00005200ff0d7b82 */ /* 0x000e220000000800 */
[----:B-1----:R-:W-:Y:S01]  /*ec80*/  SHF.R.U64 R10, R2, R4, R3 ;  /* 0x00000004020a7219 */ /* 0x002fe20000001203 */
[----:B------:R1:W0:Y:S01]  /*ec90*/  F2I.U32.TRUNC.NTZ R12, R0 ;  /* 0x00000000000c7305 */ /* 0x000222000020f000 */
[----:B------:R-:W-:-:S02]  /*eca0*/  ISETP.NE.AND.EX P0, PT, R21, RZ, PT, P0 ;  /* 0x000000ff1500720c */ /* 0x000fc40003f05300 */
[----:B------:R-:W-:-:S03]  /*ecb0*/  SHF.R.U32.HI R3, RZ, R4, R3 ;  /* 0x00000004ff037219 */ /* 0x000fc60000011603 */
[----:B------:R-:W0:Y:S01]  /*ecc0*/  LDC R14, c[0x0][0x600] ;  /* 0x00018000ff0e7b82 */ /* 0x000e220000000800 */
[-CC-:B--2---:R-:W-:Y:S02]  /*ecd0*/  SHF.R.U64 R8, R10, R6.reuse, R3.reuse ;  /* 0x000000060a087219 */ /* 0x184fe40000001203 */
[----:B------:R-:W-:-:S05]  /*ece0*/  SHF.R.U32.HI R3, RZ, R6, R3 ;  /* 0x00000006ff037219 */ /* 0x000fca0000011603 */
[----:B------:R-:W2:Y:S01]  /*ecf0*/  LDC R19, c[0x0][0x648] ;  /* 0x00019200ff137b82 */ /* 0x000ea20000000800 */
[-CC-:B-----5:R-:W-:Y:S02]  /*ed00*/  SHF.R.U64 R11, R8, R18.reuse, R3.reuse ;  /* 0x00000012080b7219 */ /* 0x1a0fe40000001203 */
[-C--:B------:R-:W-:Y:S02]  /*ed10*/  SHF.L.U32 R5, R5, R18.reuse, RZ ;  /* 0x0000001205057219 */ /* 0x080fe400000006ff */
[-C--:B------:R-:W-:Y:S01]  /*ed20*/  SHF.R.U32.HI R3, RZ, R18.reuse, R3 ;  /* 0x00000012ff037219 */ /* 0x080fe20000011603 */
[----:B------:R-:W-:Y:S01]  /*ed30*/  IMAD.MOV.U32 R2, RZ, RZ, R11 ;  /* 0x000000ffff027224 */ /* 0x000fe200078e000b */
[----:B------:R-:W-:Y:S01]  /*ed40*/  SHF.L.U32 R40, R7, R18, RZ ;  /* 0x0000001207287219 */ /* 0x000fe200000006ff */
[----:B------:R-:W0:Y:S01]  /*ed50*/  LDC R22, c[0x0][0x638] ;  /* 0x00018e00ff167b82 */ /* 0x000e220000000800 */
[----:B------:R-:W-:-:S07]  /*ed60*/  LOP3.LUT R17, RZ, R5, RZ, 0x33, !PT ;  /* 0x00000005ff117212 */ /* 0x000fce00078e33ff */
[----:B------:R-:W0:Y:S01]  /*ed70*/  LDC R23, c[0x0][0x610] ;  /* 0x00018400ff177b82 */ /* 0x000e220000000800 */
[----:B-1----:R-:W-:Y:S05]  /*ed80*/  @!P0 BRA `(.L_x_299) ;  /* 0x0000000000288947 */ /* 0x002fea0003800000 */
        /* <DEDUP_REMOVED lines=10> */
.L_x_299:
[----:B--2---:R-:W-:Y:S01]  /*ee30*/  SHF.R.U64 R0, R2, R19, R3 ;  /* 0x0000001302007219 */ /* 0x004fe20000001203 */
[----:B0-----:R-:W-:Y:S01]  /*ee40*/  VIADD R3, R14, 0xffffffff ;  /* 0xffffffff0e037836 */ /* 0x001fe20000000000 */
[----:B------:R-:W-:Y:S01]  /*ee50*/  LOP3.LUT R5, R8, R17, RZ, 0xc0, !PT ;  /* 0x0000001108057212 */ /* 0x000fe200078ec0ff */
[----:B------:R-:W-:Y:S01]  /*ee60*/  IMAD.MOV R12, RZ, RZ, -R12 ;  /* 0x000000ffff0c7224 */ /* 0x000fe200078e0a0c */
[----:B------:R-:W-:Y:S01]  /*ee70*/  R2UR UR22, R24 ;  /* 0x00000000181672ca */ /* 0x000fe200000e0000 */
[----:B------:R-:W-:Y:S01]  /*ee80*/  IMAD.MOV R2, RZ, RZ, -R0 ;  /* 0x000000ffff027224 */ /* 0x000fe200078e0a00 */
[----:B------:R-:W-:Y:S01]  /*ee90*/  LOP3.LUT R3, R10, R3, RZ, 0xc0, !PT ;  /* 0x000000030a037212 */ /* 0x000fe200078ec0ff */
[----:B------:R-:W-:Y:S02]  /*eea0*/  IMAD R40, R40, R0, R5 ;  /* 0x0000000028287224 */ /* 0x000fe400078e0205 */
[----:B------:R-:W-:Y:S02]  /*eeb0*/  @P4 IMAD R15, R13, R12, R16 ;  /* 0x0000000c0d0f4224 */ /* 0x000fe400078e0210 */
[----:B------:R-:W-:-:S02]  /*eec0*/  IMAD R0, R2, R22, R11 ;  /* 0x0000001602007224 */ /* 0x000fc400078e020b */
[----:B------:R-:W-:Y:S02]  /*eed0*/  IMAD R40, R40, R23, R15 ;  /* 0x0000001728287224 */ /* 0x000fe400078e020f */
[----:B------:R-:W-:Y:S02]  /*eee0*/  IMAD R3, R0, R14, R3 ;  /* 0x0000000e00037224 */ /* 0x000fe400078e0203 */
[----:B------:R-:W-:-:S03]  /*eef0*/  IMAD.MOV.U32 R0, RZ, RZ, 0x1 ;  /* 0x00000001ff007424 */ /* 0x000fc600078e00ff */
[----:B------:R-:W-:Y:S02]  /*ef00*/  SEL R2, R3, R40, !P4 ;  /* 0x0000002803027207 */ /* 0x000fe40006000000 */
[----:B------:R-:W-:-:S03]  /*ef10*/  SEL R40, R40, R3, !P4 ;  /* 0x0000000328287207 */ /* 0x000fc60006000000 */
[----:B------:R2:W-:Y:S04]  /*ef20*/  STL [R1+0x88], R2 ;  /* 0x0000880201007387 */ /* 0x0005e80000100800 */
.L_x_297:
[----:B------:R0:W-:Y:S01]  /*ef30*/  STL [R1+0x8c], R40 ;  /* 0x00008c2801007387 */ /* 0x0001e20000100800 */
[----:B------:R-:W-:-:S13]  /*ef40*/  LOP3.LUT P0, RZ, R0, 0xff, RZ, 0xc0, !PT ;  /* 0x000000ff00ff7812 */ /* 0x000fda000780c0ff */
[----:B0-----:R-:W-:Y:S05]  /*ef50*/  @P0 BRA `(.L_x_300) ;  /* 0xffffff2400600947 */ /* 0x001fea000383ffff */
[----:B------:R-:W-:Y:S05]  /*ef60*/  EXIT ;  /* 0x000000000000794d */ /* 0x000fea0003800000 */
.L_x_8:
[----:B------:R-:W2:Y:S01]  /*ef70*/  LDL R18, [R1+0x84] ;  /* 0x0000840001127983 */ /* 0x000ea20000100800 */
[----:B------:R-:W-:-:S03]  /*ef80*/  ULDC.64 UR4, c[0x0][0x650] ;  /* 0x0001940000047ab9 */ /* 0x000fc60000000a00 */
[----:B------:R-:W3:Y:S01]  /*ef90*/  LDL R22, [R1+0x80] ;  /* 0x0000800001167983 */ /* 0x000ee20000100800 */
[----:B------:R-:W-:Y:S01]  /*efa0*/  PRMT R4, RZ, 0x7610, R4 ;  /* 0x00007610ff047816 */ /* 0x000fe20000000004 */
[----:B------:R-:W-:Y:S02]  /*efb0*/  IMAD.MOV.U32 R5, RZ, RZ, -0x1 ;  /* 0xffffffffff057424 */ /* 0x000fe400078e00ff */
[----:B------:R-:W-:Y:S02]  /*efc0*/  IMAD.MOV.U32 R14, RZ, RZ, -0x1 ;  /* 0xffffffffff0e7424 */ /* 0x000fe400078e00ff */
[----:B------:R-:W-:Y:S01]  /*efd0*/  IMAD.MOV.U32 R6, RZ, RZ, -0x1 ;  /* 0xffffffffff067424 */ /* 0x000fe200078e00ff */
[----:B--2---:R-:W-:-:S04]  /*efe0*/  ISETP.GE.U32.AND P0, PT, R18, UR4, PT ;  /* 0x0000000412007c0c */ /* 0x004fc8000bf06070 */
[----:B---3--:R-:W-:-:S13]  /*eff0*/  ISETP.GE.U32.AND.EX P0, PT, R22, UR5, PT, P0 ;  /* 0x0000000516007c0c */ /* 0x008fda000bf06100 */
[----:B------:R-:W-:Y:S05]  /*f000*/  @P0 BRA `(.L_x_301) ;  /* 0x00000004002c0947 */ /* 0x000fea0003800000 */
        /* <DEDUP_REMOVED lines=18> */
.L_x_302:
[----:B------:R-:W1:Y:S01]  /*f130*/  LDC.64 R20, c[0x0][0x640] ;  /* 0x00019000ff147b82 */ /* 0x000e620000000a00 */
[-CC-:B------:R-:W-:Y:S01]  /*f140*/  SHF.R.U64 R15, R8, R10.reuse, R9.reuse ;  /* 0x0000000a080f7219 */ /* 0x180fe20000001209 */
[----:B------:R-:W-:Y:S01]  /*f150*/  IMAD.MOV.U32 R24, RZ, RZ, 0x1 ;  /* 0x00000001ff187424 */ /* 0x000fe200078e00ff */
[----:B------:R-:W-:Y:S02]  /*f160*/  SHF.R.U32.HI R4, RZ, R10, R9 ;  /* 0x0000000aff047219 */ /* 0x000fe40000011609 */
[----:B------:R-:W-:-:S03]  /*f170*/  IADD3 R7, P0, RZ, -R15, RZ ;  /* 0x8000000fff077210 */ /* 0x000fc60007f1e0ff */
[----:B------:R-:W2:Y:S02]  /*f180*/  LDC R8, c[0x0][0x618] ;  /* 0x00018600ff087b82 */ /* 0x000ea40000000800 */
[----:B------:R-:W-:Y:S02]  /*f190*/  IMAD.X R5, RZ, RZ, ~R4, P0 ;  /* 0x000000ffff057224 */ /* 0x000fe400000e0e04 */
[----:B------:R-:W-:Y:S02]  /*f1a0*/  IMAD.MOV.U32 R4, RZ, RZ, R18 ;  /* 0x000000ffff047224 */ /* 0x000fe400078e0012 */
[-C--:B------:R-:W-:Y:S02]  /*f1b0*/  IMAD R6, R5, R16.reuse, RZ ;  /* 0x0000001005067224 */ /* 0x080fe400078e02ff */
[----:B------:R-:W3:Y:S01]  /*f1c0*/  LDC R14, c[0x0][0x608] ;  /* 0x00018200ff0e7b82 */ /* 0x000ee20000000800 */
[----:B------:R-:W-:Y:S02]  /*f1d0*/  IMAD.MOV.U32 R5, RZ, RZ, R22 ;  /* 0x000000ffff057224 */ /* 0x000fe400078e0016 */
[----:B------:R-:W-:-:S05]  /*f1e0*/  IMAD.WIDE.U32 R4, R7, R16, R4 ;  /* 0x0000001007047225 */ /* 0x000fca00078e0004 */
[----:B0-----:R-:W0:Y:S01]  /*f1f0*/  LDC R19, c[0x0][0x658] ;  /* 0x00019600ff137b82 */ /* 0x001e220000000800 */
[----:B------:R-:W-:Y:S01]  /*f200*/  IMAD R7, R7, R17, R6 ;  /* 0x0000001107077224 */ /* 0x000fe200078e0206 */
[----:B-1----:R-:W-:Y:S01]  /*f210*/  ISETP.NE.U32.AND P0, PT, R20, RZ, PT ;  /* 0x000000ff1400720c */ /* 0x002fe20003f05070 */
[----:B------:R-:W-:Y:S02]  /*f220*/  IMAD.MOV.U32 R6, RZ, RZ, -0x1 ;  /* 0xffffffffff067424 */ /* 0x000fe400078e00ff */
[----:B------:R-:W-:Y:S01]  /*f230*/  IMAD.IADD R5, R5, 0x1, R7 ;  /* 0x0000000105057824 */ /* 0x000fe200078e0207 */
[----:B------:R-:W-:Y:S02]  /*f240*/  ISETP.NE.AND.EX P0, PT, R21, RZ, PT, P0 ;  /* 0x000000ff1500720c */ /* 0x000fe40003f05300 */
[----:B------:R-:W1:Y:S02]  /*f250*/  LDC R16, c[0x0][0x600] ;  /* 0x00018000ff107b82 */ /* 0x000e640000000800 */
[----:B--2---:R-:W-:-:S02]  /*f260*/  SHF.R.U64 R10, R4, R8, R5 ;  /* 0x00000008040a7219 */ /* 0x004fc40000001205 */
[----:B------:R-:W-:-:S04]  /*f270*/  SHF.R.U32.HI R5, RZ, R8, R5 ;  /* 0x00000008ff057219 */ /* 0x000fc80000011605 */
[----:B------:R-:W2:Y:S01]  /*f280*/  LDC R18, c[0x0][0x648] ;  /* 0x00019200ff127b82 */ /* 0x000ea20000000800 */
[-CC-:B---3--:R-:W-:Y:S02]  /*f290*/  SHF.R.U64 R17, R10, R14.reuse, R5.reuse ;  /* 0x0000000e0a117219 */ /* 0x188fe40000001205 */
[----:B------:R-:W-:-:S05]  /*f2a0*/  SHF.R.U32.HI R4, RZ, R14, R5 ;  /* 0x0000000eff047219 */ /* 0x000fca0000011605 */
[----:B------:R-:W3:Y:S01]  /*f2b0*/  LDC R22, c[0x0][0x638] ;  /* 0x00018e00ff167b82 */ /* 0x000ee20000000800 */
[-CC-:B0-----:R-:W-:Y:S02]  /*f2c0*/  SHF.R.U64 R14, R17, R19.reuse, R4.reuse ;  /* 0x00000013110e7219 */ /* 0x181fe40000001204 */
[-C--:B------:R-:W-:Y:S02]  /*f2d0*/  SHF.L.U32 R6, R6, R19.reuse, RZ ;  /* 0x0000001306067219 */ /* 0x080fe400000006ff */
[----:B------:R-:W-:Y:S01]  /*f2e0*/  SHF.R.U32.HI R5, RZ, R19, R4 ;  /* 0x00000013ff057219 */ /* 0x000fe20000011604 */
[----:B------:R-:W-:Y:S01]  /*f2f0*/  IMAD.MOV.U32 R4, RZ, RZ, R14 ;  /* 0x000000ffff047224 */ /* 0x000fe200078e000e */
[----:B------:R-:W-:Y:S01]  /*f300*/  LOP3.LUT R26, RZ, R6, RZ, 0x33, !PT ;  /* 0x00000006ff1a7212 */ /* 0x000fe200078e33ff */
[----:B------:R-:W0:Y:S01]  /*f310*/  LDC R23, c[0x0][0x610] ;  /* 0x00018400ff177b82 */ /* 0x000e220000000800 */
[----:B------:R-:W-:Y:S05]  /*f320*/  @!P0 BRA `(.L_x_303) ;  /* 0x0000000000288947 */ /* 0x000fea0003800000 */
        /* <DEDUP_REMOVED lines=10> */
.L_x_303:
[----:B--2---:R-:W-:Y:S01]  /*f3d0*/  SHF.R.U64 R4, R4, R18, R5 ;  /* 0x0000001204047219 */ /* 0x004fe20000001205 */
[----:B-1----:R-:W-:Y:S01]  /*f3e0*/  VIADD R7, R16, 0xffffffff ;  /* 0xffffffff10077836 */ /* 0x002fe20000000000 */
[----:B------:R-:W-:Y:S01]  /*f3f0*/  SHF.L.U32 R24, R24, R19, RZ ;  /* 0x0000001318187219 */ /* 0x000fe200000006ff */
[----:B------:R-:W-:Y:S01]  /*f400*/  @P4 IMAD R0, R11, R12, R2 ;  /* 0x0000000c0b004224 */ /* 0x000fe200078e0202 */
[----:B------:R-:W-:Y:S01]  /*f410*/  LOP3.LUT R3, R17, R26, RZ, 0xc0, !PT ;  /* 0x0000001a11037212 */ /* 0x000fe200078ec0ff */
[----:B------:R-:W-:Y:S01]  /*f420*/  IMAD.MOV R5, RZ, RZ, -R4 ;  /* 0x000000ffff057224 */ /* 0x000fe200078e0a04 */
[----:B------:R-:W-:Y:S01]  /*f430*/  LOP3.LUT R7, R10, R7, RZ, 0xc0, !PT ;  /* 0x000000070a077212 */ /* 0x000fe200078ec0ff */
[----:B------:R-:W-:Y:S02]  /*f440*/  IMAD.MOV.U32 R6, RZ, RZ, R15 ;  /* 0x000000ffff067224 */ /* 0x000fe400078e000f */
[----:B------:R-:W-:Y:S02]  /*f450*/  IMAD R3, R24, R4, R3 ;  /* 0x0000000418037224 */ /* 0x000fe400078e0203 */
[----:B---3--:R-:W-:-:S02]  /*f460*/  IMAD R2, R5, R22, R14 ;  /* 0x0000001605027224 */ /* 0x008fc400078e020e */
[----:B0-----:R-:W-:Y:S02]  /*f470*/  IMAD R0, R3, R23, R0 ;  /* 0x0000001703007224 */ /* 0x001fe400078e0200 */
[----:B------:R-:W-:Y:S02]  /*f480*/  IMAD R5, R2, R16, R7 ;  /* 0x0000001002057224 */ /* 0x000fe400078e0207 */
[----:B------:R-:W-:-:S03]  /*f490*/  IMAD.MOV.U32 R4, RZ, RZ, 0x1 ;  /* 0x00000001ff047424 */ /* 0x000fc600078e00ff */
[----:B------:R-:W-:Y:S02]  /*f4a0*/  SEL R14, R5, R0, !P4 ;  /* 0x00000000050e7207 */ /* 0x000fe40006000000 */
[----:B------:R-:W-:-:S07]  /*f4b0*/  SEL R5, R0, R5, !P4 ;  /* 0x0000000500057207 */ /* 0x000fce0006000000 */
.L_x_301:
[----:B------:R-:W-:-:S08]  /*f4c0*/  NOP ;  /* 0x0000000000007918 */ /* 0x000fd00000000000 */
[----:B0-----:R-:W0:-:S00]  /*f4d0*/  USETMAXREG.DEALLOC.CTAPOOL 0x28 ;  /* 0x00000028000079c8 */ /* 0x001e0000080e0500 */
[----:B------:R-:W-:-:S13]  /*f4e0*/  ISETP.NE.AND P0, PT, RZ, UR8, PT ;  /* 0x00000008ff007c0c */ /* 0x000fda000bf05270 */
[----:B------:R-:W-:Y:S05]  /*f4f0*/  @P0 EXIT ;  /* 0x000000000000094d */ /* 0x000fea0003800000 */
[----:B0-----:R-:W-:Y:S01]  /*f500*/  LOP3.LUT P0, RZ, R4, 0xff, RZ, 0xc0, !PT ;  /* 0x000000ff04ff7812 */ /* 0x001fe2000780c0ff */
[----:B------:R-:W-:Y:S02]  /*f510*/  IMAD.MOV.U32 R0, RZ, RZ, 0x1 ;  /* 0x00000001ff007424 */ /* 0x000fe400078e00ff */
[----:B------:R-:W-:-:S10]  /*f520*/  IMAD.MOV.U32 R10, RZ, RZ, RZ ;  /* 0x000000ffff0a7224 */ /* 0x000fd400078e00ff */
[----:B------:R-:W-:Y:S05]  /*f530*/  @!P0 BRA `(.L_x_304) ;  /* 0x0000000c00608947 */ /* 0x000fea0003800000 */
[----:B------:R-:W0:Y:S01]  /*f540*/  S2R R8, SR_CgaCtaId ;  /* 0x0000000000087919 */ /* 0x000e220000008800 */
[----:B------:R-:W-:Y:S01]  /*f550*/  ULDC UR4, c[0x0][0x28c] ;  /* 0x0000a30000047ab9 */ /* 0x000fe20000000800 */
[----:B------:R-:W-:Y:S01]  /*f560*/  ULDC UR6, c[0x0][0x658] ;  /* 0x0001960000067ab9 */ /* 0x000fe20000000800 */
[----:B------:R-:W-:Y:S01]  /*f570*/  UIADD3 UR10, UR4, 0x1f, URZ ;  /* 0x0000001f040a7890 */ /* 0x000fe2000fffe03f */
[----:B------:R-:W-:Y:S01]  /*f580*/  BSSY B0, `(.L_x_304) ;  /* 0x00000d3000007945 */ /* 0x000fe20003800000 */
[----:B------:R-:W-:Y:S01]  /*f590*/  UMOV UR7, 0xffffffff ;  /* 0xffffffff00077882 */ /* 0x000fe20000000000 */
[----:B------:R-:W-:Y:S01]  /*f5a0*/  ULDC UR5, c[0x0][0x600] ;  /* 0x0001800000057ab9 */ /* 0x000fe20000000800 */
[----:B------:R-:W-:Y:S01]  /*f5b0*/  UMOV UR9, 0x1 ;  /* 0x0000000100097882 */ /* 0x000fe20000000000 */
[----:B------:R-:W-:Y:S01]  /*f5c0*/  USHF.L.U32 UR7, UR7, UR6, URZ ;  /* 0x0000000607077299 */ /* 0x000fe2000800063f */
[----:B------:R-:W-:Y:S01]  /*f5d0*/  IMAD.MOV.U32 R12, RZ, RZ, 0x1 ;  /* 0x00000001ff0c7424 */ /* 0x000fe200078e00ff */
[----:B------:R-:W-:Y:S01]  /*f5e0*/  UIADD3 UR4, UR5, -0x1, URZ ;  /* 0xffffffff05047890 */ /* 0x000fe2000fffe03f */
[----:B------:R-:W-:Y:S01]  /*f5f0*/  IMAD.MOV.U32 R0, RZ, RZ, 0x1 ;  /* 0x00000001ff007424 */ /* 0x000fe200078e00ff */
[----:B------:R-:W-:Y:S01]  /*f600*/  USHF.R.S32.HI UR11, URZ, 0x1f, UR10 ;  /* 0x0000001f3f0b7899 */ /* 0x000fe2000801140a */
[----:B------:R-:W-:Y:S01]  /*f610*/  IMAD.MOV.U32 R10, RZ, RZ, RZ ;  /* 0x000000ffff0a7224 */ /* 0x000fe200078e00ff */
[----:B------:R-:W-:Y:S01]  /*f620*/  ULDC UR8, c[0x0][0xc] ;  /* 0x0000030000087ab9 */ /* 0x000fe20000000800 */
[----:B------:R-:W-:-:S02]  /*f630*/  USHF.L.U32 UR5, UR9, UR6, URZ ;  /* 0x0000000609057299 */ /* 0x000fc4000800063f */
[----:B------:R-:W-:Y:S01]  /*f640*/  ULEA.HI UR11, UR11, UR10, URZ, 0x5 ;  /* 0x0000000a0b0b7291 */ /* 0x000fe2000f8f283f */
[----:B------:R-:W-:Y:S01]  /*f650*/  ULDC UR9, c[0x0][0x10] ;  /* 0x0000040000097ab9 */ /* 0x000fe20000000800 */
[----:B------:R-:W-:Y:S02]  /*f660*/  ULOP3.LUT UR6, URZ, UR7, URZ, 0x33, !UPT ;  /* 0x000000073f067292 */ /* 0x000fe4000f8e333f */
[----:B------:R-:W-:Y:S01]  /*f670*/  UIMAD.WIDE.U32 UR8, UR8, UR9, URZ ;  /* 0x00000009080872a5 */ /* 0x000fe2000f8e003f */
[----:B------:R-:W-:Y:S01]  /*f680*/  ULDC UR7, c[0x0][0x14] ;  /* 0x0000050000077ab9 */ /* 0x000fe20000000800 */
[----:B------:R-:W-:Y:S02]  /*f690*/  USHF.R.S32.HI UR20, URZ, 0x5, UR11 ;  /* 0x000000053f147899 */ /* 0x000fe4000801140b */
[----:B------:R-:W-:Y:S02]  /*f6a0*/  UIMAD.WIDE.U32 UR22, UR8, UR7, URZ ;  /* 0x00000007081672a5 */ /* 0x000fe4000f8e003f */
[----:B------:R-:W-:-:S02]  /*f6b0*/  UIMAD UR18, UR9, UR7, URZ ;  /* 0x00000007091272a4 */ /* 0x000fc4000f8e023f */
[----:B------:R-:W-:Y:S01]  /*f6c0*/  ULOP3.LUT UR26, UR13, 0x2, URZ, 0xfc, !UPT ;  /* 0x000000020d1a7892 */ /* 0x000fe2000f8efc3f */
[C---:B0-----:R-:W-:Y:S01]  /*f6d0*/  IMAD.SHL.U32 R9, R8.reuse, 0x40, RZ ;  /* 0x0000004008097824 */ /* 0x041fe200078e00ff */
[----:B------:R-:W-:Y:S01]  /*f6e0*/  UIADD3 UR18, UR23, UR18, URZ ;  /* 0x0000001217127290 */ /* 0x000fe2000fffe03f */
[----:B------:R-:W-:Y:S01]  /*f6f0*/  IMAD.SHL.U32 R8, R8, 0x800, RZ ;  /* 0x0000080008087824 */ /* 0x000fe200078e00ff */
[----:B------:R-:W-:Y:S02]  /*f700*/  UIADD3 UR27, UR20, 0x1, URZ ;  /* 0x00000001141b7890 */ /* 0x000fe4000fffe03f */
[----:B------:R-:W-:Y:S01]  /*f710*/  LOP3.LUT R9, R9, 0x40, RZ, 0xc0, !PT ;  /* 0x0000004009097812 */ /* 0x000fe200078ec0ff */
[----:B------:R-:W-:Y:S01]  /*f720*/  ULDC.64 UR24, c[0x0][0x198] ;  /* 0x0000660000187ab9 */ /* 0x000fe20000000a00 */
[----:B------:R-:W-:-:S08]  /*f730*/  LOP3.LUT R8, R8, 0x800, RZ, 0xc0, !PT ;  /* 0x0000080008087812 */ /* 0x000fd000078ec0ff */
.L_x_315:
[----:B------:R-:W-:-:S03]  /*f740*/  UMOV UR7, 0xffffffff ;  /* 0xffffffff00077882 */ /* 0x000fc60000000000 */
[----:B------:R-:W-:Y:S05]  /*f750*/  BRA.DIV UR7, `(.L_x_305) ;  /* 0x0000001607cc7947 */ /* 0x000fea000b800000 */
[----:B------:R-:W-:-:S13]  /*f760*/  ELECT P0, URZ, PT ;  /* 0x00000000003f782f */ /* 0x000fda0003800000 */
.L_x_340:
[----:B------:R-:W0:Y:S01]  /*f770*/  LDC R2, c[0x0][0x28c] ;  /* 0x0000a300ff027b82 */ /* 0x000e220000000800 */
[----:B------:R-:W-:Y:S01]  /*f780*/  BSSY B1, `(.L_x_306) ;  /* 0x000003a000017945 */ /* 0x000fe20003800000 */
[----:B0-----:R-:W-:-:S13]  /*f790*/  ISETP.LT.OR P0, PT, R2, 0x1, !P0 ;  /* 0x000000010200780c */ /* 0x001fda0004701670 */
[----:B------:R-:W-:Y:S05]  /*f7a0*/  @P0 BRA `(.L_x_307) ;  /* 0x0000000000dc0947 */ /* 0x000fea0003800000 */
[----:B------:R-:W-:Y:S02]  /*f7b0*/  IMAD R14, R14, 0x80, R9 ;  /* 0x000000800e0e7824 */ /* 0x000fe400078e0209 */
[----:B------:R-:W-:Y:S02]  /*f7c0*/  IMAD.SHL.U32 R7, R5, 0x100, RZ ;  /* 0x0000010005077824 */ /* 0x000fe400078e00ff */
[----:B------:R-:W-:Y:S02]  /*f7d0*/  IMAD.MOV.U32 R13, RZ, RZ, RZ ;  /* 0x000000ffff0d7224 */ /* 0x000fe400078e00ff */
[----:B------:R-:W-:Y:S02]  /*f7e0*/  IMAD.U32 R15, RZ, RZ, UR27 ;  /* 0x0000001bff0f7e24 */ /* 0x000fe4000f8e00ff */
[----:B------:R-:W-:Y:S02]  /*f7f0*/  IMAD.MOV.U32 R2, RZ, RZ, R0 ;  /* 0x000000ffff027224 */ /* 0x000fe400078e0000 */
[----:B------:R-:W-:-:S07]  /*f800*/  IMAD.MOV.U32 R3, RZ, RZ, R10 ;  /* 0x000000ffff037224 */ /* 0x000fce00078e000a */
.L_x_310:
[----:B------:R-:W0:Y:S01]  /*f810*/  S2R R5, SR_CgaCtaId ;  /* 0x0000000000057919 */ /* 0x000e220000008800 */
[----:B------:R-:W-:Y:S01]  /*f820*/  MOV R4, 0x400 ;  /* 0x0000040000047802 */ /* 0x000fe20000000f00 */
[----:B------:R-:W1:Y:S03]  /*f830*/  S2R R17, SR_TID.X ;  /* 0x0000000000117919 */ /* 0x000e660000002100 */
[----:B0-----:R-:W-:Y:S02]  /*f840*/  LEA R16, R5, R4, 0x18 ;  /* 0x0000000405107211 */ /* 0x001fe400078ec0ff */
[----:B------:R-:W-:Y:S02]  /*f850*/  SHF.L.U32 R4, R2, 0x1f, RZ ;  /* 0x0000001f02047819 */ /* 0x000fe400000006ff */
[----:B-1----:R-:W-:Y:S01]  /*f860*/  LOP3.LUT P1, RZ, R17, 0x7f, RZ, 0xc0, !PT ;  /* 0x0000007f11ff7812 */ /* 0x002fe2000782c0ff */
[----:B------:R-:W-:-:S04]  /*f870*/  IMAD R11, R3, 0x8, R16 ;  /* 0x00000008030b7824 */ /* 0x000fc800078e0210 */
[----:B------:R-:W0:Y:S08]  /*f880*/  SYNCS.PHASECHK.TRANS64.TRYWAIT P0, [R11+URZ+0x90], R4 ;  /* 0x000090040b0075a7 */ /* 0x000e30000800017f */
[----:B------:R-:W1:Y:S01]  /*f890*/  @!P1 LDC R5, c[0x0][0x500] ;  /* 0x00014000ff059b82 */ /* 0x000e620000000800 */
[----:B0-----:R-:W-:Y:S05]  /*f8a0*/  @!P0 BRA `(.L_x_308) ;  /* 0x0000001400988947 */ /* 0x001fea0003800000 */
.L_x_341:
[----:B------:R-:W-:Y:S01]  /*f8b0*/  UPRMT UR7, UR26, 0x9910, URZ ;  /* 0x000099101a077896 */ /* 0x000fe2000800003f */
[----:B-1----:R1:W-:Y:S03]  /*f8c0*/  @!P1 SYNCS.ARRIVE.TRANS64 RZ, [R11+URZ], R5 ;  /* 0x000000050bff99a7 */ /* 0x0023e6000800003f */
[----:B------:R-:W-:-:S06]  /*f8d0*/  UISETP.NE.AND UP0, UPT, UR7, 0x2, UPT ;  /* 0x000000020700788c */ /* 0x000fcc000bf05270 */
[----:B------:R-:W-:-:S13]  /*f8e0*/  PLOP3.LUT P0, PT, PT, PT, UP0, 0x80, 0x0 ;  /* 0x000000000000781c */ /* 0x000fda0003f0f008 */
[----:B-1----:R-:W-:Y:S05]  /*f8f0*/  @P0 BRA `(.L_x_309) ;  /* 0x0000000000040947 */ /* 0x002fea0003800000 */
[----:B------:R-:W-:Y:S01]  /*f900*/  BPT.TRAP 0x1 ;  /* 0x000000040000795c */ /* 0x000fe20000300000 */
.L_x_309:
[C---:B0-----:R-:W-:Y:S01]  /*f910*/  IMAD R4, R3.reuse, 0x2000, R16 ;  /* 0x0000200003047824 */ /* 0x041fe200078e0210 */
[----:B------:R-:W-:Y:S01]  /*f920*/  R2UR UR19, R16 ;  /* 0x00000000101372ca */ /* 0x000fe200000e0000 */
[----:B------:R-:W-:Y:S01]  /*f930*/  IMAD R5, R3, 0x1000, R8 ;  /* 0x0000100003057824 */ /* 0x000fe200078e0208 */
[----:B------:R-:W-:Y:S01]  /*f940*/  R2UR UR9, R11 ;  /* 0x000000000b0972ca */ /* 0x000fe200000e0000 */
[----:B------:R-:W-:Y:S01]  /*f950*/  VIADD R15, R15, 0xffffffff ;  /* 0xffffffff0f0f7836 */ /* 0x000fe20000000000 */
[----:B------:R-:W-:Y:S01]  /*f960*/  R2UR UR7, R4 ;  /* 0x00000000040772ca */ /* 0x000fe200000e0000 */
[----:B------:R-:W-:Y:S01]  /*f970*/  UIADD3 UR14, UP0, UR24, 0xf0, URZ ;  /* 0x000000f0180e7890 */ /* 0x000fe2000ff1e03f */
[----:B------:R-:W-:Y:S01]  /*f980*/  R2UR UR8, R5 ;  /* 0x00000000050872ca */ /* 0x000fe200000e0000 */
[----:B------:R-:W-:Y:S01]  /*f990*/  UIADD3 UR28, UP1, UR24, 0x1f0, URZ ;  /* 0x000001f0181c7890 */ /* 0x000fe2000ff3e03f */
[----:B------:R-:W-:Y:S01]  /*f9a0*/  R2UR UR11, R7 ;  /* 0x00000000070b72ca */ /* 0x000fe200000e0000 */
[----:B------:R-:W-:Y:S01]  /*f9b0*/  UIADD3.X UR15, URZ, UR25, URZ, UP0, !UPT ;  /* 0x000000193f0f7290 */ /* 0x000fe200087fe43f */
[----:B------:R-:W-:Y:S01]  /*f9c0*/  R2UR UR10, R13 ;  /* 0x000000000d0a72ca */ /* 0x000fe200000e0000 */
[----:B------:R-:W-:Y:S01]  /*f9d0*/  VIADD R3, R3, 0x1 ;  /* 0x0000000103037836 */ /* 0x000fe20000000000 */
[----:B------:R-:W-:Y:S01]  /*f9e0*/  R2UR UR12, R6 ;  /* 0x00000000060c72ca */ /* 0x000fe200000e0000 */
[----:B------:R-:W-:Y:S01]  /*f9f0*/  UIADD3.X UR29, URZ, UR25, URZ, UP1, !UPT ;  /* 0x000000193f1d7290 */ /* 0x000fe20008ffe43f */
[----:B------:R-:W-:Y:S01]  /*fa00*/  R2UR UR21, R14 ;  /* 0x000000000e1572ca */ /* 0x000fe200000e0000 */
[----:B------:R-:W-:Y:S01]  /*fa10*/  UMOV UR16, 0x0 ;  /* 0x0000000000107882 */ /* 0x000fe20000000000 */
[----:B------:R-:W-:Y:S01]  /*fa20*/  ISETP.GT.AND P1, PT, R15, 0x1, PT ;  /* 0x000000010f00780c */ /* 0x000fe20003f24270 */
[----:B------:R-:W-:Y:S01]  /*fa30*/  UIADD3 UR7, UR7, 0x200, URZ ;  /* 0x0000020007077890 */ /* 0x000fe2000fffe03f */
[----:B------:R-:W-:Y:S01]  /*fa40*/  ISETP.NE.AND P0, PT, R3, 0x12, PT ;  /* 0x000000120300780c */ /* 0x000fe20003f05270 */
[----:B------:R-:W-:Y:S01]  /*fa50*/  UIADD3 UR19, UR19, 0x24200, UR8 ;  /* 0x0002420013137890 */ /* 0x000fe2000fffe008 */
[----:B------:R-:W-:Y:S01]  /*fa60*/  VIADD R13, R13, 0x20 ;  /* 0x000000200d0d7836 */ /* 0x000fe20000000000 */
[----:B------:R-:W-:Y:S01]  /*fa70*/  UMOV UR17, 0x10000000 ;  /* 0x1000000000117882 */ /* 0x000fe20000000000 */
[----:B------:R-:W-:Y:S01]  /*fa80*/  UMOV UR30, 0x30000 ;  /* 0x00030000001e7882 */ /* 0x000fe20000000000 */
[----:B------:R-:W-:Y:S01]  /*fa90*/  SEL R5, RZ, 0x1, P0 ;  /* 0x00000001ff057807 */ /* 0x000fe20000000000 */
[----:B------:R-:W-:Y:S01]  /*faa0*/  UMOV UR8, UR7 ;  /* 0x0000000700087c82 */ /* 0x000fe20008000000 */
[----:B------:R-:W-:Y:S01]  /*fab0*/  SEL R3, R3, RZ, P0 ;  /* 0x000000ff03037207 */ /* 0x000fe20000000000 */
[----:B------:R0:W-:Y:S01]  /*fac0*/  UTMALDG.3D [UR8], [UR14], desc[UR16] ;  /* 0x000010080e0075b4 */ /* 0x0001e20008011000 */
[----:B------:R-:W-:Y:S01]  /*fad0*/  LOP3.LUT R2, R2, R5, RZ, 0x3c, !PT ;  /* 0x0000000502027212 */ /* 0x000fe200078e3cff */
[----:B0-----:R-:W-:Y:S01]  /*fae0*/  UMOV UR11, UR21 ;  /* 0x00000015000b7c82 */ /* 0x001fe20008000000 */
[----:B------:R-:W-:-:S02]  /*faf0*/  UMOV UR8, UR19 ;  /* 0x0000001300087c82 */ /* 0x000fc40008000000 */
[----:B------:R0:W-:Y:S02]  /*fb00*/  UTMALDG.3D.MULTICAST [UR8], [UR28], UR30, desc[UR16] ;  /* 0x000010081c0073b4 */ /* 0x0001e4000801181e */
[----:B0-----:R-:W-:Y:S05]  /*fb10*/  @P1 BRA `(.L_x_310) ;  /* 0xfffffffc003c1947 */ /* 0x001fea000383ffff */
.L_x_307:
[----:B------:R-:W-:Y:S05]  /*fb20*/  BSYNC B1 ;  /* 0x0000000000017941 */ /* 0x000fea0003800000 */
.L_x_306:
[----:B------:R-:W2:Y:S01]  /*fb30*/  LDL.LU R17, [R1+0x80] ;  /* 0x0000800001117983 */ /* 0x000ea20000300800 */
[----:B------:R-:W-:Y:S01]  /*fb40*/  LOP3.LUT P1, RZ, R12, 0xff, RZ, 0xc0, !PT ;  /* 0x000000ff0cff7812 */ /* 0x000fe2000782c0ff */
[----:B------:R-:W-:Y:S01]  /*fb50*/  VIADD R10, R10, UR20 ;  /* 0x000000140a0a7c36 */ /* 0x000fe20008000000 */
[----:B------:R-:W-:Y:S01]  /*fb60*/  ULDC.64 UR8, c[0x0][0x650] ;  /* 0x0001940000087ab9 */ /* 0x000fe20000000a00 */
[----:B------:R-:W3:Y:S01]  /*fb70*/  LDL.LU R16, [R1+0x84] ;  /* 0x0000840001107983 */ /* 0x000ee20000300800 */
[----:B------:R-:W-:Y:S01]  /*fb80*/  IMAD.U32 R5, RZ, RZ, UR20 ;  /* 0x00000014ff057e24 */ /* 0x000fe2000f8e00ff */
[----:B------:R-:W-:Y:S01]  /*fb90*/  UISETP.GE.U32.AND UP0, UPT, UR20, 0x12, UPT ;  /* 0x000000121400788c */ /* 0x000fe2000bf06070 */
[----:B------:R-:W-:Y:S01]  /*fba0*/  ISETP.GT.U32.AND P0, PT, R10, 0x11, PT ;  /* 0x000000110a00780c */ /* 0x000fe20003f04070 */
[----:B------:R-:W-:Y:S01]  /*fbb0*/  BSSY B1, `(.L_x_311) ;  /* 0x000006d000017945 */ /* 0x000fe20003800000 */
[----:B------:R-:W-:Y:S01]  /*fbc0*/  IMAD.MOV.U32 R14, RZ, RZ, -0x1 ;  /* 0xffffffffff0e7424 */ /* 0x000fe200078e00ff */
[----:B------:R-:W-:Y:S01]  /*fbd0*/  PRMT R12, RZ, 0x7610, R12 ;  /* 0x00007610ff0c7816 */ /* 0x000fe2000000000c */
[----:B------:R-:W-:Y:S01]  /*fbe0*/  IMAD.MOV.U32 R6, RZ, RZ, -0x1 ;  /* 0xffffffffff067424 */ /* 0x000fe200078e00ff */
[----:B------:R-:W-:-:S02]  /*fbf0*/  ISETP.LT.U32.AND P0, PT, R5, 0x12, P0 ;  /* 0x000000120500780c */ /* 0x000fc40000701070 */
[----:B------:R-:W0:Y:S01]  /*fc00*/  @P1 S2R R3, SR_CgaCtaId ;  /* 0x0000000000031919 */ /* 0x000e220000008800 */
[----:B------:R-:W-:Y:S02]  /*fc10*/  @P1 MOV R2, 0x400 ;  /* 0x0000040000021802 */ /* 0x000fe40000000f00 */
[----:B------:R-:W-:Y:S02]  /*fc20*/  PLOP3.LUT P2, PT, PT, PT, UP0, 0x80, 0x0 ;  /* 0x000000000000781c */ /* 0x000fe40003f4f008 */
[----:B0-----:R-:W-:Y:S01]  /*fc30*/  @P1 LEA R4, R3, R2, 0x18 ;  /* 0x0000000203041211 */ /* 0x001fe200078ec0ff */
[----:B------:R-:W-:-:S03]  /*fc40*/  IMAD.WIDE.U32 R2, R10, 0x38e38e39, RZ ;  /* 0x38e38e390a027825 */ /* 0x000fc600078e00ff */
[----:B------:R0:W-:Y:S02]  /*fc50*/  @P1 SYNCS.ARRIVE.TRANS64.A1T0 RZ, [R4+URZ+0x138], RZ ;  /* 0x000138ff04ff19a7 */ /* 0x0001e4000810003f */
[----:B------:R-:W-:Y:S02]  /*fc60*/  SHF.R.U32.HI R5, RZ, 0x2, R3 ;  /* 0x00000002ff057819 */ /* 0x000fe40000011603 */
[----:B------:R-:W-:Y:S02]  /*fc70*/  SEL R3, RZ, 0x1, !P0 ;  /* 0x00000001ff037807 */ /* 0x000fe40004000000 */
[----:B------:R-:W-:Y:S01]  /*fc80*/  PRMT R2, RZ, 0x7610, R2 ;  /* 0x00007610ff027816 */ /* 0x000fe20000000002 */
[----:B------:R-:W-:Y:S01]  /*fc90*/  IMAD R10, R5, -0x12, R10 ;  /* 0xffffffee050a7824 */ /* 0x000fe200078e020a */
[----:B------:R-:W-:-:S04]  /*fca0*/  LOP3.LUT R0, R0, R3, RZ, 0x3c, !PT ;  /* 0x0000000300007212 */ /* 0x000fc800078e3cff */
[----:B------:R-:W-:Y:S01]  /*fcb0*/  @P2 LOP3.LUT R0, R0, 0x1, R5, 0x78, !PT ;  /* 0x0000000100002812 */ /* 0x000fe200078e7805 */
[----:B------:R-:W-:Y:S01]  /*fcc0*/  IMAD.MOV.U32 R5, RZ, RZ, -0x1 ;  /* 0xffffffffff057424 */ /* 0x000fe200078e00ff */
[----:B---3--:R-:W-:-:S04]  /*fcd0*/  IADD3 R16, P1, R16, UR22, RZ ;  /* 0x0000001610107c10 */ /* 0x008fc8000ff3e0ff */
[----:B--2---:R-:W-:Y:S01]  /*fce0*/  IADD3.X R17, R17, UR18, RZ, P1, !PT ;  /* 0x0000001211117c10 */ /* 0x004fe20008ffe4ff */
[----:B------:R0:W-:Y:S01]  /*fcf0*/  STL [R1+0x84], R16 ;  /* 0x0000841001007387 */ /* 0x0001e20000100800 */
[----:B------:R-:W-:-:S03]  /*fd00*/  ISETP.GE.U32.AND P0, PT, R16, UR8, PT ;  /* 0x0000000810007c0c */ /* 0x000fc6000bf06070 */
[----:B------:R0:W-:Y:S01]  /*fd10*/  STL [R1+0x80], R17 ;  /* 0x0000801101007387 */ /* 0x0001e20000100800 */
[----:B------:R-:W-:-:S13]  /*fd20*/  ISETP.GE.U32.AND.EX P0, PT, R17, UR9, PT, P0 ;  /* 0x0000000911007c0c */ /* 0x000fda000bf06100 */
[----:B0-----:R-:W-:Y:S05]  /*fd30*/  @P0 BRA `(.L_x_312) ;  /* 0x0000000400500947 */ /* 0x001fea0003800000 */
[----:B------:R-:W-:Y:S01]  /*fd40*/  ULDC.64 UR8, c[0x0][0x628] ;  /* 0x00018a0000087ab9 */ /* 0x000fe20000000a00 */
[----:B------:R-:W0:Y:S01]  /*fd50*/  S2R R13, SR_CTAID.X ;  /* 0x00000000000d7919 */ /* 0x000e220000002500 */
[----:B------:R-:W-:Y:S01]  /*fd60*/  ISETP.NE.U32.AND P0, PT, RZ, UR8, PT ;  /* 0x00000008ff007c0c */ /* 0x000fe2000bf05070 */
[----:B------:R-:W-:Y:S01]  /*fd70*/  ULDC UR10, c[0x0][0x630] ;  /* 0x00018c00000a7ab9 */ /* 0x000fe20000000800 */
[----:B------:R-:W-:Y:S01]  /*fd80*/  IMAD.MOV.U32 R2, RZ, RZ, R16 ;  /* 0x000000ffff027224 */ /* 0x000fe200078e0010 */
[----:B------:R-:W1:Y:S01]  /*fd90*/  S2R R11, SR_CTAID.Y ;  /* 0x00000000000b7919 */ /* 0x000e620000002600 */
[----:B------:R-:W-:Y:S01]  /*fda0*/  ISETP.NE.AND.EX P0, PT, RZ, UR9, PT, P0 ;  /* 0x00000009ff007c0c */ /* 0x000fe2000bf05300 */
[----:B------:R-:W-:-:S12]  /*fdb0*/  IMAD.MOV.U32 R3, RZ, RZ, R17 ;  /* 0x000000ffff037224 */ /* 0x000fd800078e0011 */
[----:B------:R-:W-:Y:S05]  /*fdc0*/  @!P0 BRA `(.L_x_313) ;  /* 0x0000000000288947 */ /* 0x000fea0003800000 */
[----:B------:R-:W-:Y:S02]  /*fdd0*/  ULDC UR7, c[0x0][0x634] ;  /* 0x00018d0000077ab9 */ /* 0x000fe40000000800 */
[----:B------:R-:W-:-:S05]  /*fde0*/  IADD3 R7, P0, R16, UR7, RZ ;  /* 0x0000000710077c10 */ /* 0x000fca000ff1e0ff */
[----:B------:R-:W-:-:S04]  /*fdf0*/  IMAD.X R15, RZ, RZ, R17, P0 ;  /* 0x000000ffff0f7224 */ /* 0x000fc800000e0611 */
[----:B------:R-:W-:-:S04]  /*fe00*/  IMAD.WIDE.U32 R4, R15, UR8, RZ ;  /* 0x000000080f047c25 */ /* 0x000fc8000f8e00ff */
[----:B------:R-:W-:-:S04]  /*fe10*/  IMAD.WIDE.U32 R4, P0, R7, UR9, R4 ;  /* 0x0000000907047c25 */ /* 0x000fc8000f800004 */
[----:B------:R-:W-:-:S04]  /*fe20*/  IMAD.WIDE.U32 R6, R7, UR8, RZ ;  /* 0x0000000807067c25 */ /* 0x000fc8000f8e00ff */
[----:B------:R-:W-:Y:S01]  /*fe30*/  IMAD.X R3, RZ, RZ, RZ, P0 ;  /* 0x000000ffff037224 */ /* 0x000fe200000e06ff */
[----:B------:R-:W-:Y:S01]  /*fe40*/  IADD3 RZ, P0, R7, R4, RZ ;  /* 0x0000000407ff7210 */ /* 0x000fe20007f1e0ff */
[----:B------:R-:W-:-:S04]  /*fe50*/  IMAD.MOV.U32 R2, RZ, RZ, R5 ;  /* 0x000000ffff027224 */ /* 0x000fc800078e0005 */
[----:B------:R-:W-:-:S08]  /*fe60*/  IMAD.WIDE.U32.X R2, R15, UR9, R2, P0 ;  /* 0x000000090f027c25 */ /* 0x000fd000080e0402 */
.L_x_313:
[--C-:B------:R-:W-:Y:S01]  /*fe70*/  SHF.R.U64 R6, R2, UR10, R3.reuse ;  /* 0x0000000a02067c19 */ /* 0x100fe20008001203 */
[----:B------:R-:W-:Y:S01]  /*fe80*/  ULDC.64 UR8, c[0x0][0x620] ;  /* 0x0001880000087ab9 */ /* 0x000fe20000000a00 */
[----:B------:R-:W-:Y:S01]  /*fe90*/  SHF.R.U32.HI R2, RZ, UR10, R3 ;  /* 0x0000000aff027c19 */ /* 0x000fe20008011603 */
[----:B------:R-:W-:Y:S01]  /*fea0*/  IMAD.MOV.U32 R3, RZ, RZ, R17 ;  /* 0x000000ffff037224 */ /* 0x000fe200078e0011 */
[----:B------:R-:W-:Y:S01]  /*feb0*/  IADD3 R5, P0, RZ, -R6, RZ ;  /* 0x80000006ff057210 */ /* 0x000fe20007f1e0ff */
[----:B------:R-:W-:Y:S01]  /*fec0*/  ULDC UR7, c[0x0][0x150] ;  /* 0x0000540000077ab9 */ /* 0x000fe20000000800 */
[----:B0-----:R-:W-:Y:S01]  /*fed0*/  I2FP.F32.U32 R7, R13 ;  /* 0x0000000d00077245 */ /* 0x001fe20000201000 */
[----:B------:R-:W0:Y:S01]  /*fee0*/  LDC R18, c[0x0][0x144] ;  /* 0x00005100ff127b82 */ /* 0x000e220000000800 */
[----:B------:R-:W-:Y:S01]  /*fef0*/  ULDC.64 UR10, c[0x0][0x640] ;  /* 0x00019000000a7ab9 */ /* 0x000fe20000000a00 */
[----:B------:R-:W-:Y:S01]  /*ff00*/  IMAD.X R2, RZ, RZ, ~R2, P0 ;  /* 0x000000ffff027224 */ /* 0x000fe200000e0e02 */
[----:B------:R-:W-:-:S03]  /*ff10*/  ISETP.NE.U32.AND P0, PT, RZ, UR10, PT ;  /* 0x0000000aff007c0c */ /* 0x000fc6000bf05070 */
[----:B------:R-:W-:Y:S01]  /*ff20*/  IMAD R4, R2, UR8, RZ ;  /* 0x0000000802047c24 */ /* 0x000fe2000f8e02ff */
[----:B------:R-:W-:Y:S01]  /*ff30*/  ISETP.NE.AND.EX P0, PT, RZ, UR11, PT, P0 ;  /* 0x0000000bff007c0c */ /* 0x000fe2000bf05300 */
[----:B------:R-:W-:Y:S02]  /*ff40*/  IMAD.MOV.U32 R2, RZ, RZ, R16 ;  /* 0x000000ffff027224 */ /* 0x000fe400078e0010 */
[----:B------:R-:W2:Y:S02]  /*ff50*/  LDC R16, c[0x0][0x148] ;  /* 0x00005200ff107b82 */ /* 0x000ea40000000800 */
[----:B------:R-:W-:Y:S01]  /*ff60*/  IMAD.WIDE.U32 R2, R5, UR8, R2 ;  /* 0x0000000805027c25 */ /* 0x000fe2000f8e0002 */
[----:B------:R-:W-:-:S03]  /*ff70*/  ULDC UR8, c[0x0][0x154] ;  /* 0x0000550000087ab9 */ /* 0x000fc60000000800 */
[----:B------:R-:W-:Y:S02]  /*ff80*/  IMAD R5, R5, UR9, R4 ;  /* 0x0000000905057c24 */ /* 0x000fe4000f8e0204 */
[----:B------:R-:W-:Y:S01]  /*ff90*/  FMUL R4, R7, UR7 ;  /* 0x0000000707047c20 */ /* 0x000fe20008400000 */
[----:B------:R-:W-:Y:S01]  /*ffa0*/  ULDC UR7, c[0x0][0x618] ;  /* 0x0001860000077ab9 */ /* 0x000fe20000000800 */
[----:B------:R-:W-:Y:S01]  /*ffb0*/  ULDC UR9, c[0x0][0x608] ;  /* 0x0001820000097ab9 */ /* 0x000fe20000000800 */
[----:B------:R-:W-:-:S03]  /*ffc0*/  IMAD.IADD R3, R3, 0x1, R5 ;  /* 0x0000000103037824 */ /* 0x000fc600078e0205 */
[----:B------:R-:W3:Y:S02]  /*ffd0*/  F2I.U32.TRUNC.NTZ R4, R4 ;  /* 0x0000000400047305 */ /* 0x000ee4000020f000 */
[----:B------:R-:W-:Y:S02]  /*ffe0*/  SHF.R.U64 R7, R2, UR7, R3 ;  /* 0x0000000702077c19 */ /* 0x000fe40008001203 */
[----:B-1----:R-:W-:-:S05]  /*fff0*/  I2FP.F32.U32 R2, R11 ;  /* 0x0000000b00027245 */ /* 0x002fca0000201000 */
[----:B------:R-:W-:Y:S01]  /*10000*/  FMUL R5, R2, UR8 ;  /* 0x0000000802057c20 */ /* 0x000fe20008400000 */
[----:B------:R-:W-:Y:S01]  /*10010*/  SHF.R.U32.HI R2, RZ, UR7, R3 ;  /* 0x00000007ff027c19 */ /* 0x000fe20008011603 */
[----:B------:R-:W-:Y:S02]  /*10020*/  ULDC UR7, c[0x0][0x658] ;  /* 0x0001960000077ab9 */ /* 0x000fe40000000800 */
[----:B------:R1:W4:Y:S01]  /*10030*/  F2I.U32.TRUNC.NTZ R19, R5 ;  /* 0x0000000500137305 */ /* 0x000322000020f000 */
[----:B------:R-:W-:Y:S01]  /*10040*/  SHF.R.U64 R15, R7, UR9, R2 ;  /* 0x00000009070f7c19 */ /* 0x000fe20008001202 */
[----:B---3--:R-:W-:Y:S01]  /*10050*/  IMAD.MOV R4, RZ, RZ, -R4 ;  /* 0x000000ffff047224 */ /* 0x008fe200078e0a04 */
[----:B------:R-:W-:-:S03]  /*10060*/  SHF.R.U32.HI R2, RZ, UR9, R2 ;  /* 0x00000009ff027c19 */ /* 0x000fc60008011602 */
[----:B0-----:R-:W-:Y:S01]  /*10070*/  IMAD R13, R18, R4, R13 ;  /* 0x00000004120d7224 */ /* 0x001fe200078e020d */
[--C-:B------:R-:W-:Y:S02]  /*10080*/  SHF.R.U64 R14, R15, UR7, R2.reuse ;  /* 0x000000070f0e7c19 */ /* 0x100fe40008001202 */
[----:B------:R-:W-:-:S03]  /*10090*/  SHF.R.U32.HI R17, RZ, UR7, R2 ;  /* 0x00000007ff117c19 */ /* 0x000fc60008011602 */
[----:B------:R-:W-:Y:S02]  /*100a0*/  IMAD.MOV.U32 R2, RZ, RZ, R14 ;  /* 0x000000ffff027224 */ /* 0x000fe400078e000e */
[----:B------:R-:W-:Y:S01]  /*100b0*/  IMAD.MOV.U32 R3, RZ, RZ, R17 ;  /* 0x000000ffff037224 */ /* 0x000fe200078e0011 */
[----:B-1--4-:R-:W-:Y:S06]  /*100c0*/  @!P0 BRA `(.L_x_314) ;  /* 0x0000000000288947 */ /* 0x012fec0003800000 */
[----:B------:R-:W-:Y:S02]  /*100d0*/  ULDC UR7, c[0x0][0x64c] ;  /* 0x0001930000077ab9 */ /* 0x000fe40000000800 */
[----:B------:R-:W-:-:S05]  /*100e0*/  IADD3 R3, P0, R14, UR7, RZ ;  /* 0x000000070e037c10 */ /* 0x000fca000ff1e0ff */
[----:B------:R-:W-:-:S04]  /*100f0*/  IMAD.X R17, RZ, RZ, R17, P0 ;  /* 0x000000ffff117224 */ /* 0x000fc800000e0611 */
[----:B------:R-:W-:-:S04]  /*10100*/  IMAD.WIDE.U32 R4, R17, UR10, RZ ;  /* 0x0000000a11047c25 */ /* 0x000fc8000f8e00ff */
[----:B------:R-:W-:-:S04]  /*10110*/  IMAD.WIDE.U32 R4, P0, R3, UR11, R4 ;  /* 0x0000000b03047c25 */ /* 0x000fc8000f800004 */
[----:B------:R-:W-:-:S04]  /*10120*/  IMAD.WIDE.U32 R2, R3, UR10, RZ ;  /* 0x0000000a03027c25 */ /* 0x000fc8000f8e00ff */
[----:B------:R-:W-:Y:S01]  /*10130*/  IMAD.MOV.U32 R2, RZ, RZ, R5 ;  /* 0x000000ffff027224 */ /* 0x000fe200078e0005 */
[----:B------:R-:W-:Y:S01]  /*10140*/  IADD3 RZ, P1, R3, R4, RZ ;  /* 0x0000000403ff7210 */ /* 0x000fe20007f3e0ff */
[----:B------:R-:W-:-:S04]  /*10150*/  IMAD.X R3, RZ, RZ, RZ, P0 ;  /* 0x000000ffff037224 */ /* 0x000fc800000e06ff */
[----:B------:R-:W-:-:S08]  /*10160*/  IMAD.WIDE.U32.X R2, R17, UR11, R2, P1 ;  /* 0x0000000b11027c25 */ /* 0x000fd000088e0402 */
.L_x_314:
[----:B------:R-:W-:Y:S01]  /*10170*/  ULDC UR7, c[0x0][0x648] ;  /* 0x0001920000077ab9 */ /* 0x000fe20000000800 */
[----:B------:R-:W-:Y:S01]  /*10180*/  LOP3.LUT R15, R15, UR6, RZ, 0xc0, !PT ;  /* 0x000000060f0f7c12 */ /* 0x000fe2000f8ec0ff */
[----:B------:R-:W-:Y:S01]  /*10190*/  IMAD.MOV R19, RZ, RZ, -R19 ;  /* 0x000000ffff137224 */ /* 0x000fe200078e0a13 */
[----:B------:R-:W-:Y:S01]  /*101a0*/  SHF.R.U64 R2, R2, UR7, R3 ;  /* 0x0000000702027c19 */ /* 0x000fe20008001203 */
[----:B------:R-:W-:Y:S01]  /*101b0*/  ULDC UR7, c[0x0][0x638] ;  /* 0x00018e0000077ab9 */ /* 0x000fe20000000800 */
[----:B------:R-:W-:Y:S01]  /*101c0*/  LOP3.LUT R7, R7, UR4, RZ, 0xc0, !PT ;  /* 0x0000000407077c12 */ /* 0x000fe2000f8ec0ff */
[----:B--2---:R-:W-:Y:S01]  /*101d0*/  @P4 IMAD R13, R16, R19, R11 ;  /* 0x00000013100d4224 */ /* 0x004fe200078e020b */
[----:B------:R-:W-:Y:S01]  /*101e0*/  ULDC UR8, c[0x0][0x610] ;  /* 0x0001840000087ab9 */ /* 0x000fe20000000800 */
[----:B------:R-:W-:Y:S02]  /*101f0*/  IMAD.MOV R3, RZ, RZ, -R2 ;  /* 0x000000ffff037224 */ /* 0x000fe400078e0a02 */
[----:B------:R-:W-:-:S02]  /*10200*/  IMAD R2, R2, UR5, R15 ;  /* 0x0000000502027c24 */ /* 0x000fc4000f8e020f */
[----:B------:R-:W-:Y:S01]  /*10210*/  IMAD R14, R3, UR7, R14 ;  /* 0x00000007030e7c24 */ /* 0x000fe2000f8e020e */
[----:B------:R-:W-:Y:S01]  /*10220*/  ULDC UR7, c[0x0][0x600] ;  /* 0x0001800000077ab9 */ /* 0x000fe20000000800 */
[----:B------:R-:W-:Y:S02]  /*10230*/  IMAD R13, R2, UR8, R13 ;  /* 0x00000008020d7c24 */ /* 0x000fe4000f8e020d */
[----:B------:R-:W-:Y:S02]  /*10240*/  IMAD R4, R14, UR7, R7 ;  /* 0x000000070e047c24 */ /* 0x000fe4000f8e0207 */
[----:B------:R-:W-:-:S03]  /*10250*/  IMAD.MOV.U32 R2, RZ, RZ, 0x1 ;  /* 0x00000001ff027424 */ /* 0x000fc600078e00ff */
[----:B------:R-:W-:Y:S02]  /*10260*/  SEL R14, R4, R13, !P4 ;  /* 0x0000000d040e7207 */ /* 0x000fe40006000000 */
[----:B------:R-:W-:-:S07]  /*10270*/  SEL R5, R13, R4, !P4 ;  /* 0x000000040d057207 */ /* 0x000fce0006000000 */
.L_x_312:
[----:B------:R-:W-:Y:S05]  /*10280*/  BSYNC B1 ;  /* 0x0000000000017941 */ /* 0x000fea0003800000 */
.L_x_311:
[----:B------:R-:W-:-:S13]  /*10290*/  LOP3.LUT P0, RZ, R2, 0xff, RZ, 0xc0, !PT ;  /* 0x000000ff02ff7812 */ /* 0x000fda000780c0ff */
[----:B------:R-:W-:Y:S05]  /*102a0*/  @P0 BRA `(.L_x_315) ;  /* 0xfffffff400240947 */ /* 0x000fea000383ffff */
[----:B------:R-:W-:Y:S05]  /*102b0*/  BSYNC B0 ;  /* 0x0000000000007941 */ /* 0x000fea0003800000 */
.L_x_304:
[----:B------:R-:W-:-:S03]  /*102c0*/  UMOV UR7, 0xffffffff ;  /* 0xffffffff00077882 */ /* 0x000fc60000000000 */
[----:B------:R-:W-:Y:S05]  /*102d0*/  BRA.DIV UR7, `(.L_x_316) ;  /* 0x0000000e07207947 */ /* 0x000fea000b800000 */
[----:B------:R-:W-:-:S13]  /*102e0*/  ELECT P0, URZ, PT ;  /* 0x00000000003f782f */ /* 0x000fda0003800000 */
.L_x_344:
[----:B------:R-:W-:Y:S04]  /*102f0*/  BSSY B0, `(.L_x_317) ;  /* 0x00000aa000007945 */ /* 0x000fe80003800000 */
[----:B------:R-:W-:Y:S05]  /*10300*/  @!P0 BRA `(.L_x_318) ;  /* 0x0000000800a08947 */ /* 0x000fea0003800000 */
[----:B------:R-:W-:-:S04]  /*10310*/  ULOP3.LUT UR7, UR13, 0x2, URZ, 0xfc, !UPT ;  /* 0x000000020d077892 */ /* 0x000fc8000f8efc3f */
[----:B------:R-:W-:-:S06]  /*10320*/  UISETP.NE.AND UP0, UPT, UR7, 0x3, UPT ;  /* 0x000000030700788c */ /* 0x000fcc000bf05270 */
[----:B------:R-:W-:-:S13]  /*10330*/  PLOP3.LUT P0, PT, PT, PT, UP0, 0x80, 0x0 ;  /* 0x000000000000781c */ /* 0x000fda0003f0f008 */
[----:B------:R-:W-:Y:S05]  /*10340*/  @!P0 BRA `(.L_x_319) ;  /* 0x0000000000048947 */ /* 0x000fea0003800000 */
[----:B------:R-:W-:Y:S01]  /*10350*/  BPT.TRAP 0x1 ;  /* 0x000000040000795c */ /* 0x000fe20000300000 */
.L_x_319:
[----:B------:R-:W0:Y:S01]  /*10360*/  S2R R3, SR_CgaCtaId ;  /* 0x0000000000037919 */ /* 0x000e220000008800 */
[----:B------:R-:W-:-:S04]  /*10370*/  MOV R2, 0x400 ;  /* 0x0000040000027802 */ /* 0x000fc80000000f00 */
[----:B0-----:R-:W-:Y:S02]  /*10380*/  LEA R3, R3, R2, 0x18 ;  /* 0x0000000203037211 */ /* 0x001fe400078ec0ff */
[----:B------:R-:W-:-:S03]  /*10390*/  SHF.L.U32 R2, R0, 0x1f, RZ ;  /* 0x0000001f00027819 */ /* 0x000fc600000006ff */
[----:B------:R-:W-:-:S04]  /*103a0*/  VIADD R3, R3, 0x90 ;  /* 0x0000009003037836 */ /* 0x000fc80000000000 */
[C---:B------:R-:W-:Y:S02]  /*103b0*/  IMAD R7, R10.reuse, 0x8, R3 ;  /* 0x000000080a077824 */ /* 0x040fe400078e0203 */
[----:B------:R-:W-:Y:S02]  /*103c0*/  VIADD R10, R10, 0x1 ;  /* 0x000000010a0a7836 */ /* 0x000fe40000000000 */
[----:B------:R-:W0:Y:S03]  /*103d0*/  SYNCS.PHASECHK.TRANS64.TRYWAIT P0, [R7+URZ], R2 ;  /* 0x00000002070075a7 */ /* 0x000e26000800017f */
[----:B------:R-:W-:-:S04]  /*103e0*/  ISETP.NE.AND P1, PT, R10, 0x12, PT ;  /* 0x000000120a00780c */ /* 0x000fc80003f25270 */
[----:B------:R-:W-:Y:S02]  /*103f0*/  SEL R5, RZ, 0x1, P1 ;  /* 0x00000001ff057807 */ /* 0x000fe40000800000 */
[----:B------:R-:W-:Y:S02]  /*10400*/  SEL R10, R10, RZ, P1 ;  /* 0x000000ff0a0a7207 */ /* 0x000fe40000800000 */
[----:B------:R-:W-:-:S03]  /*10410*/  LOP3.LUT R5, R0, R5, RZ, 0x3c, !PT ;  /* 0x0000000500057212 */ /* 0x000fc600078e3cff */
[----:B------:R-:W-:Y:S01]  /*10420*/  IMAD R9, R10, 0x8, R3 ;  /* 0x000000080a097824 */ /* 0x000fe200078e0203 */
[----:B------:R-:W-:Y:S01]  /*10430*/  SHF.L.U32 R4, R5, 0x1f, RZ ;  /* 0x0000001f05047819 */ /* 0x000fe200000006ff */
[----:B0-----:R-:W-:Y:S06]  /*10440*/  @!P0 BRA `(.L_x_320) ;  /* 0x0000000800e48947 */ /* 0x001fec0003800000 */
.L_x_345:
[----:B------:R-:W1:Y:S01]  /*10450*/  SYNCS.PHASECHK.TRANS64.TRYWAIT P0, [R9+URZ], R4 ;  /* 0x00000004090075a7 */ /* 0x000e62000800017f */
[----:B------:R-:W-:-:S05]  /*10460*/  VIADD R0, R10, 0x1 ;  /* 0x000000010a007836 */ /* 0x000fca0000000000 */
[----:B------:R-:W-:-:S04]  /*10470*/  ISETP.NE.AND P1, PT, R0, 0x12, PT ;  /* 0x000000120000780c */ /* 0x000fc80003f25270 */
[----:B0-----:R-:W-:Y:S02]  /*10480*/  SEL R2, RZ, 0x1, P1 ;  /* 0x00000001ff027807 */ /* 0x001fe40000800000 */
[----:B------:R-:W-:Y:S02]  /*10490*/  SEL R0, R0, RZ, P1 ;  /* 0x000000ff00007207 */ /* 0x000fe40000800000 */
[----:B------:R-:W-:-:S03]  /*104a0*/  LOP3.LUT R7, R5, R2, RZ, 0x3c, !PT ;  /* 0x0000000205077212 */ /* 0x000fc600078e3cff */
[----:B------:R-:W-:Y:S01]  /*104b0*/  IMAD R6, R0, 0x8, R3 ;  /* 0x0000000800067824 */ /* 0x000fe200078e0203 */
[----:B------:R-:W-:Y:S01]  /*104c0*/  SHF.L.U32 R5, R7, 0x1f, RZ ;  /* 0x0000001f07057819 */ /* 0x000fe200000006ff */
[----:B-1----:R-:W-:Y:S06]  /*104d0*/  @!P0 BRA `(.L_x_321) ;  /* 0x0000000800d48947 */ /* 0x002fec0003800000 */
.L_x_346:
[----:B------:R-:W1:Y:S01]  /*104e0*/  SYNCS.PHASECHK.TRANS64.TRYWAIT P0, [R6+URZ], R5 ;  /* 0x00000005060075a7 */ /* 0x000e62000800017f */
[----:B------:R-:W-:-:S05]  /*104f0*/  VIADD R0, R0, 0x1 ;  /* 0x0000000100007836 */ /* 0x000fca0000000000 */
[----:B------:R-:W-:-:S04]  /*10500*/  ISETP.NE.AND P1, PT, R0, 0x12, PT ;  /* 0x000000120000780c */ /* 0x000fc80003f25270 */
[----:B------:R-:W-:Y:S02]  /*10510*/  SEL R2, RZ, 0x1, P1 ;  /* 0x00000001ff027807 */ /* 0x000fe40000800000 */
[----:B------:R-:W-:Y:S02]  /*10520*/  SEL R0, R0, RZ, P1 ;  /* 0x000000ff00007207 */ /* 0x000fe40000800000 */
[----:B------:R-:W-:-:S03]  /*10530*/  LOP3.LUT R7, R7, R2, RZ, 0x3c, !PT ;  /* 0x0000000207077212 */ /* 0x000fc600078e3cff */
[----:B0-----:R-:W-:Y:S01]  /*10540*/  IMAD R9, R0, 0x8, R3 ;  /* 0x0000000800097824 */ /* 0x001fe200078e0203 */
[----:B------:R-:W-:Y:S01]  /*10550*/  SHF.L.U32 R4, R7, 0x1f, RZ ;  /* 0x0000001f07047819 */ /* 0x000fe200000006ff */
[----:B-1----:R-:W-:Y:S06]  /*10560*/  @!P0 BRA `(.L_x_322) ;  /* 0x0000000800c48947 */ /* 0x002fec0003800000 */
.L_x_347:
        /* <DEDUP_REMOVED lines=9> */
.L_x_348:
        /* <DEDUP_REMOVED lines=9> */
.L_x_349:
        /* <DEDUP_REMOVED lines=9> */
.L_x_350:
        /* <DEDUP_REMOVED lines=9> */
.L_x_351:
        /* <DEDUP_REMOVED lines=9> */
.L_x_352:
        /* <DEDUP_REMOVED lines=9> */
.L_x_353:
        /* <DEDUP_REMOVED lines=9> */
.L_x_354:
        /* <DEDUP_REMOVED lines=9> */
.L_x_355:
        /* <DEDUP_REMOVED lines=9> */
.L_x_356:
        /* <DEDUP_REMOVED lines=9> */
.L_x_357:
        /* <DEDUP_REMOVED lines=9> */
.L_x_358:
        /* <DEDUP_REMOVED lines=9> */
.L_x_359:
        /* <DEDUP_REMOVED lines=9> */
.L_x_360:
[----:B------:R-:W1:Y:S01]  /*10cc0*/  SYNCS.PHASECHK.TRANS64.TRYWAIT P0, [R6+URZ], R5 ;  /* 0x00000005060075a7 */ /* 0x000e62000800017f */
[----:B------:R-:W-:-:S05]  /*10cd0*/  VIADD R0, R0, 0x1 ;  /* 0x0000000100007836 */ /* 0x000fca0000000000 */
[----:B------:R-:W-:-:S04]  /*10ce0*/  ISETP.NE.AND P1, PT, R0, 0x12, PT ;  /* 0x000000120000780c */ /* 0x000fc80003f25270 */
[----:B------:R-:W-:Y:S02]  /*10cf0*/  SEL R2, RZ, 0x1, P1 ;  /* 0x00000001ff027807 */ /* 0x000fe40000800000 */
[----:B------:R-:W-:Y:S02]  /*10d00*/  SEL R0, R0, RZ, P1 ;  /* 0x000000ff00007207 */ /* 0x000fe40000800000 */
[----:B------:R-:W-:Y:S01]  /*10d10*/  LOP3.LUT R2, R7, R2, RZ, 0x3c, !PT ;  /* 0x0000000207027212 */ /* 0x000fe200078e3cff */
[----:B-1----:R-:W-:Y:S06]  /*10d20*/  @!P0 BRA `(.L_x_336) ;  /* 0x0000000400ec8947 */ /* 0x002fec0003800000 */
.L_x_361:
[----:B------:R-:W-:Y:S01]  /*10d30*/  IMAD R3, R0, 0x8, R3 ;  /* 0x0000000800037824 */ /* 0x000fe200078e0203 */
[----:B------:R-:W-:-:S07]  /*10d40*/  SHF.L.U32 R0, R2, 0x1f, RZ ;  /* 0x0000001f02007819 */ /* 0x000fce00000006ff */
.L_x_337:
[----:B--2---:R2:W3:Y:S02]  /*10d50*/  SYNCS.PHASECHK.TRANS64.TRYWAIT P0, [R3+URZ], R0 ;  /* 0x00000000030075a7 */ /* 0x0044e4000800017f */
[----:B---3--:R-:W-:Y:S05]  /*10d60*/  @!P0 NANOSLEEP.SYNCS 0x989680 ;  /* 0x009896800000895d */ /* 0x008fea0003900000 */
[----:B------:R-:W3:Y:S02]  /*10d70*/  @!P0 SYNCS.PHASECHK.TRANS64 P0, [R3+URZ], R0 ;  /* 0x00000000030085a7 */ /* 0x000ee4000800007f */
[----:B---3--:R-:W-:Y:S05]  /*10d80*/  @!P0 BRA `(.L_x_337) ;  /* 0xfffffffc00f08947 */ /* 0x008fea000383ffff */
.L_x_318:
[----:B------:R-:W-:Y:S05]  /*10d90*/  BSYNC B0 ;  /* 0x0000000000007941 */ /* 0x000fea0003800000 */
.L_x_317:
[----:B------:R-:W-:Y:S05]  /*10da0*/  EXIT ;  /* 0x000000000000794d */ /* 0x000fea0003800000 */
.L_x_22:
[----:B-1----:R-:W-:-:S04]  /*10db0*/  IMAD.U32 R3, RZ, RZ, UR7 ;  /* 0x00000007ff037e24 */ /* 0x002fc8000f8e00ff */
[----:B------:R1:W3:Y:S03]  /*10dc0*/  SYNCS.PHASECHK.TRANS64.TRYWAIT P0, [R3+URZ], R0 ;  /* 0x00000000030075a7 */ /* 0x0002e6000800017f */
[----:B---3--:R-:W-:Y:S05]  /*10dd0*/  @!P0 NANOSLEEP.SYNCS 0x989680 ;  /* 0x009896800000895d */ /* 0x008fea0003900000 */
[----:B------:R-:W3:Y:S02]  /*10de0*/  @!P0 SYNCS.PHASECHK.TRANS64 P0, [R3+URZ], R0 ;  /* 0x00000000030085a7 */ /* 0x000ee4000800007f */
[----:B---3--:R-:W-:Y:S05]  /*10df0*/  @!P0 BRA `(.L_x_22) ;  /* 0xfffffffc00ec8947 */ /* 0x008fea000383ffff */
[----:B------:R-:W-:Y:S05]  /*10e00*/  BRA `(.L_x_21) ;  /* 0xffffff10008c7947 */ /* 0x000fea000383ffff */
.L_x_28:
[----:B-----5:R1:W-:Y:S02]  /*10e10*/  STL [R1+0x90], R0 ;  /* 0x0000900001007387 */ /* 0x0203e40000100800 */
[----:B-1----:R-:W-:-:S04]  /*10e20*/  IMAD.U32 R0, RZ, RZ, UR9 ;  /* 0x00000009ff007e24 */ /* 0x002fc8000f8e00ff */
[----:B------:R1:W4:Y:S03]  /*10e30*/  SYNCS.PHASECHK.TRANS64.TRYWAIT P0, [R0+URZ], R229 ;  /* 0x000000e5000075a7 */ /* 0x000326000800017f */
[----:B----4-:R-:W-:Y:S05]  /*10e40*/  @!P0 NANOSLEEP.SYNCS 0x989680 ;  /* 0x009896800000895d */ /* 0x010fea0003900000 */
[----:B------:R1:W4:Y:S02]  /*10e50*/  @!P0 SYNCS.PHASECHK.TRANS64 P0, [R0+URZ], R229 ;  /* 0x000000e5000085a7 */ /* 0x000324000800007f */
[----:B-1----:R1:W5:Y:S02]  /*10e60*/  LDL.LU R0, [R1+0x90] ;  /* 0x0000900001007983 */ /* 0x0023640000300800 */
[----:B-1--4-:R-:W-:Y:S05]  /*10e70*/  @!P0 BRA `(.L_x_28) ;  /* 0xfffffffc00e48947 */ /* 0x012fea000383ffff */
[----:B------:R-:W-:Y:S05]  /*10e80*/  BRA `(.L_x_27) ;  /* 0xffffff2000f07947 */ /* 0x000fea000383ffff */
.L_x_305:
[----:B------:R-:W-:Y:S01]  /*10e90*/  BSSY B1, `(.L_x_338) ;  /* 0x0000006000017945 */ /* 0x000fe20003800000 */
[----:B------:R-:W-:-:S07]  /*10ea0*/  IMAD.MOV.U32 R2, RZ, RZ, -0x1 ;  /* 0xffffffffff027424 */ /* 0x000fce00078e00ff */
[----:B------:R-:W-:Y:S05]  /*10eb0*/  WARPSYNC.COLLECTIVE R2, `(.L_x_339) ;  /* 0x00000000020c7348 */ /* 0x000fea0003c00000 */
[----:B------:R-:W-:Y:S02]  /*10ec0*/  ELECT P0, UR62, PT ;  /* 0x00000000003e782f */ /* 0x000fe40003800000 */
[----:B------:R-:W-:Y:S01]  /*10ed0*/  MOV R2, UR62 ;  /* 0x0000003e00027c02 */ /* 0x000fe20008000f00 */
[----:B------:R-:W-:Y:S10]  /*10ee0*/  ENDCOLLECTIVE ;  /* 0x000000000000791b */ /* 0x000ff40003800000 */
.L_x_339:
[----:B------:R-:W-:Y:S05]  /*10ef0*/  BSYNC B1 ;  /* 0x0000000000017941 */ /* 0x000fea0003800000 */
.L_x_338:
[----:B------:R-:W-:Y:S05]  /*10f00*/  BRA `(.L_x_340) ;  /* 0xffffffe800187947 */ /* 0x000fea000383ffff */
.L_x_308:
[----:B0-----:R0:W2:Y:S02]  /*10f10*/  SYNCS.PHASECHK.TRANS64.TRYWAIT P0, [R11+URZ+0x90], R4 ;  /* 0x000090040b0075a7 */ /* 0x0010a4000800017f */
[----:B--2---:R-:W-:Y:S05]  /*10f20*/  @!P0 NANOSLEEP.SYNCS 0x989680 ;  /* 0x009896800000895d */ /* 0x004fea0003900000 */
[----:B------:R-:W2:Y:S02]  /*10f30*/  @!P0 SYNCS.PHASECHK.TRANS64 P0, [R11+URZ+0x90], R4 ;  /* 0x000090040b0085a7 */ /* 0x000ea4000800007f */
[----:B--2---:R-:W-:Y:S05]  /*10f40*/  @!P0 BRA `(.L_x_308) ;  /* 0xfffffffc00f08947 */ /* 0x004fea000383ffff */
[----:B------:R-:W-:Y:S05]  /*10f50*/  BRA `(.L_x_341) ;  /* 0xffffffe800547947 */ /* 0x000fea000383ffff */
.L_x_316:
[----:B------:R-:W-:Y:S01]  /*10f60*/  BSSY B0, `(.L_x_342) ;  /* 0x0000006000007945 */ /* 0x000fe20003800000 */
[----:B------:R-:W-:-:S07]  /*10f70*/  IMAD.MOV.U32 R2, RZ, RZ, -0x1 ;  /* 0xffffffffff027424 */ /* 0x000fce00078e00ff */
[----:B------:R-:W-:Y:S05]  /*10f80*/  WARPSYNC.COLLECTIVE R2, `(.L_x_343) ;  /* 0x00000000020c7348 */ /* 0x000fea0003c00000 */
[----:B------:R-:W-:Y:S02]  /*10f90*/  ELECT P0, UR62, PT ;  /* 0x00000000003e782f */ /* 0x000fe40003800000 */
[----:B------:R-:W-:Y:S01]  /*10fa0*/  MOV R2, UR62 ;  /* 0x0000003e00027c02 */ /* 0x000fe20008000f00 */
[----:B------:R-:W-:Y:S10]  /*10fb0*/  ENDCOLLECTIVE ;  /* 0x000000000000791b */ /* 0x000ff40003800000 */
.L_x_343:
[----:B------:R-:W-:Y:S05]  /*10fc0*/  BSYNC B0 ;  /* 0x0000000000007941 */ /* 0x000fea0003800000 */
.L_x_342:
[----:B------:R-:W-:Y:S05]  /*10fd0*/  BRA `(.L_x_344) ;  /* 0xfffffff000c47947 */ /* 0x000fea000383ffff */
.L_x_320:
[----:B0-----:R0:W1:Y:S02]  /*10fe0*/  SYNCS.PHASECHK.TRANS64.TRYWAIT P0, [R7+URZ], R2 ;  /* 0x00000002070075a7 */ /* 0x001064000800017f */
[----:B-1----:R-:W-:Y:S05]  /*10ff0*/  @!P0 NANOSLEEP.SYNCS 0x989680 ;  /* 0x009896800000895d */ /* 0x002fea0003900000 */
[----:B------:R-:W1:Y:S02]  /*11000*/  @!P0 SYNCS.PHASECHK.TRANS64 P0, [R7+URZ], R2 ;  /* 0x00000002070085a7 */ /* 0x000e64000800007f */
[----:B-1----:R-:W-:Y:S05]  /*11010*/  @!P0 BRA `(.L_x_320) ;  /* 0xfffffffc00f08947 */ /* 0x002fea000383ffff */
[----:B------:R-:W-:Y:S05]  /*11020*/  BRA `(.L_x_345) ;  /* 0xfffffff400087947 */ /* 0x000fea000383ffff */
.L_x_321:
[----:B0-----:R0:W1:Y:S02]  /*11030*/  SYNCS.PHASECHK.TRANS64.TRYWAIT P0, [R9+URZ], R4 ;  /* 0x00000004090075a7 */ /* 0x001064000800017f */
[----:B-1----:R-:W-:Y:S05]  /*11040*/  @!P0 NANOSLEEP.SYNCS 0x989680 ;  /* 0x009896800000895d */ /* 0x002fea0003900000 */
[----:B------:R-:W1:Y:S02]  /*11050*/  @!P0 SYNCS.PHASECHK.TRANS64 P0, [R9+URZ], R4 ;  /* 0x00000004090085a7 */ /* 0x000e64000800007f */
[----:B-1----:R-:W-:Y:S05]  /*11060*/  @!P0 BRA `(.L_x_321) ;  /* 0xfffffffc00f08947 */ /* 0x002fea000383ffff */
[----:B------:R-:W-:Y:S05]  /*11070*/  BRA `(.L_x_346) ;  /* 0xfffffff400187947 */ /* 0x000fea000383ffff */
.L_x_322:
[----:B0-----:R0:W1:Y:S02]  /*11080*/  SYNCS.PHASECHK.TRANS64.TRYWAIT P0, [R6+URZ], R5 ;  /* 0x00000005060075a7 */ /* 0x001064000800017f */
[----:B-1----:R-:W-:Y:S05]  /*11090*/  @!P0 NANOSLEEP.SYNCS 0x989680 ;  /* 0x009896800000895d */ /* 0x002fea0003900000 */
[----:B------:R-:W1:Y:S02]  /*110a0*/  @!P0 SYNCS.PHASECHK.TRANS64 P0, [R6+URZ], R5 ;  /* 0x00000005060085a7 */ /* 0x000e64000800007f */
[----:B-1----:R-:W-:Y:S05]  /*110b0*/  @!P0 BRA `(.L_x_322) ;  /* 0xfffffffc00f08947 */ /* 0x002fea000383ffff */
[----:B------:R-:W-:Y:S05]  /*110c0*/  BRA `(.L_x_347) ;  /* 0xfffffff400287947 */ /* 0x000fea000383ffff */
.L_x_323:
[----:B0-----:R0:W1:Y:S02]  /*110d0*/  SYNCS.PHASECHK.TRANS64.TRYWAIT P0, [R9+URZ], R4 ;  /* 0x00000004090075a7 */ /* 0x001064000800017f */
[----:B-1----:R-:W-:Y:S05]  /*110e0*/  @!P0 NANOSLEEP.SYNCS 0x989680 ;  /* 0x009896800000895d */ /* 0x002fea0003900000 */
[----:B------:R-:W1:Y:S02]  /*110f0*/  @!P0 SYNCS.PHASECHK.TRANS64 P0, [R9+URZ], R4 ;  /* 0x00000004090085a7 */ /* 0x000e64000800007f */
[----:B-1----:R-:W-:Y:S05]  /*11100*/  @!P0 BRA `(.L_x_323) ;  /* 0xfffffffc00f08947 */ /* 0x002fea000383ffff */
[----:B------:R-:W-:Y:S05]  /*11110*/  BRA `(.L_x_348) ;  /* 0xfffffff400387947 */ /* 0x000fea000383ffff */
.L_x_324:
[----:B0-----:R0:W1:Y:S02]  /*11120*/  SYNCS.PHASECHK.TRANS64.TRYWAIT P0, [R6+URZ], R5 ;  /* 0x00000005060075a7 */ /* 0x001064000800017f */
[----:B-1----:R-:W-:Y:S05]  /*11130*/  @!P0 NANOSLEEP.SYNCS 0x989680 ;  /* 0x009896800000895d */ /* 0x002fea0003900000 */
[----:B------:R-:W1:Y:S02]  /*11140*/  @!P0 SYNCS.PHASECHK.TRANS64 P0, [R6+URZ], R5 ;  /* 0x00000005060085a7 */ /* 0x000e64000800007f */
[----:B-1----:R-:W-:Y:S05]  /*11150*/  @!P0 BRA `(.L_x_324) ;  /* 0xfffffffc00f08947 */ /* 0x002fea000383ffff */
[----:B------:R-:W-:Y:S05]  /*11160*/  BRA `(.L_x_349) ;  /* 0xfffffff400487947 */ /* 0x000fea000383ffff */
.L_x_325:
[----:B0-----:R0:W1:Y:S02]  /*11170*/  SYNCS.PHASECHK.TRANS64.TRYWAIT P0, [R9+URZ], R4 ;  /* 0x00000004090075a7 */ /* 0x001064000800017f */
[----:B-1----:R-:W-:Y:S05]  /*11180*/  @!P0 NANOSLEEP.SYNCS 0x989680 ;  /* 0x009896800000895d */ /* 0x002fea0003900000 */
[----:B------:R-:W1:Y:S02]  /*11190*/  @!P0 SYNCS.PHASECHK.TRANS64 P0, [R9+URZ], R4 ;  /* 0x00000004090085a7 */ /* 0x000e64000800007f */
[----:B-1----:R-:W-:Y:S05]  /*111a0*/  @!P0 BRA `(.L_x_325) ;  /* 0xfffffffc00f08947 */ /* 0x002fea000383ffff */
[----:B------:R-:W-:Y:S05]  /*111b0*/  BRA `(.L_x_350) ;  /* 0xfffffff400587947 */ /* 0x000fea000383ffff */
.L_x_326:
[----:B0-----:R0:W1:Y:S02]  /*111c0*/  SYNCS.PHASECHK.TRANS64.TRYWAIT P0, [R6+URZ], R5 ;  /* 0x00000005060075a7 */ /* 0x001064000800017f */
[----:B-1----:R-:W-:Y:S05]  /*111d0*/  @!P0 NANOSLEEP.SYNCS 0x989680 ;  /* 0x009896800000895d */ /* 0x002fea0003900000 */
[----:B------:R-:W1:Y:S02]  /*111e0*/  @!P0 SYNCS.PHASECHK.TRANS64 P0, [R6+URZ], R5 ;  /* 0x00000005060085a7 */ /* 0x000e64000800007f */
[----:B-1----:R-:W-:Y:S05]  /*111f0*/  @!P0 BRA `(.L_x_326) ;  /* 0xfffffffc00f08947 */ /* 0x002fea000383ffff */
[----:B------:R-:W-:Y:S05]  /*11200*/  BRA `(.L_x_351) ;  /* 0xfffffff400687947 */ /* 0x000fea000383ffff */
.L_x_327:
[----:B0-----:R0:W1:Y:S02]  /*11210*/  SYNCS.PHASECHK.TRANS64.TRYWAIT P0, [R9+URZ], R4 ;  /* 0x00000004090075a7 */ /* 0x001064000800017f */
[----:B-1----:R-:W-:Y:S05]  /*11220*/  @!P0 NANOSLEEP.SYNCS 0x989680 ;  /* 0x009896800000895d */ /* 0x002fea0003900000 */
[----:B------:R-:W1:Y:S02]  /*11230*/  @!P0 SYNCS.PHASECHK.TRANS64 P0, [R9+URZ], R4 ;  /* 0x00000004090085a7 */ /* 0x000e64000800007f */
[----:B-1----:R-:W-:Y:S05]  /*11240*/  @!P0 BRA `(.L_x_327) ;  /* 0xfffffffc00f08947 */ /* 0x002fea000383ffff */
[----:B------:R-:W-:Y:S05]  /*11250*/  BRA `(.L_x_352) ;  /* 0xfffffff400787947 */ /* 0x000fea000383ffff */
.L_x_328:
[----:B0-----:R0:W1:Y:S02]  /*11260*/  SYNCS.PHASECHK.TRANS64.TRYWAIT P0, [R6+URZ], R5 ;  /* 0x00000005060075a7 */ /* 0x001064000800017f */
[----:B-1----:R-:W-:Y:S05]  /*11270*/  @!P0 NANOSLEEP.SYNCS 0x989680 ;  /* 0x009896800000895d */ /* 0x002fea0003900000 */
[----:B------:R-:W1:Y:S02]  /*11280*/  @!P0 SYNCS.PHASECHK.TRANS64 P0, [R6+URZ], R5 ;  /* 0x00000005060085a7 */ /* 0x000e64000800007f */
[----:B-1----:R-:W-:Y:S05]  /*11290*/  @!P0 BRA `(.L_x_328) ;  /* 0xfffffffc00f08947 */ /* 0x002fea000383ffff */
[----:B------:R-:W-:Y:S05]  /*112a0*/  BRA `(.L_x_353) ;  /* 0xfffffff400887947 */ /* 0x000fea000383ffff */
.L_x_329:
[----:B0-----:R0:W1:Y:S02]  /*112b0*/  SYNCS.PHASECHK.TRANS64.TRYWAIT P0, [R9+URZ], R4 ;  /* 0x00000004090075a7 */ /* 0x001064000800017f */
[----:B-1----:R-:W-:Y:S05]  /*112c0*/  @!P0 NANOSLEEP.SYNCS 0x989680 ;  /* 0x009896800000895d */ /* 0x002fea0003900000 */
[----:B------:R-:W1:Y:S02]  /*112d0*/  @!P0 SYNCS.PHASECHK.TRANS64 P0, [R9+URZ], R4 ;  /* 0x00000004090085a7 */ /* 0x000e64000800007f */
[----:B-1----:R-:W-:Y:S05]  /*112e0*/  @!P0 BRA `(.L_x_329) ;  /* 0xfffffffc00f08947 */ /* 0x002fea000383ffff */
[----:B------:R-:W-:Y:S05]  /*112f0*/  BRA `(.L_x_354) ;  /* 0xfffffff400987947 */ /* 0x000fea000383ffff */
.L_x_330:
[----:B0-----:R0:W1:Y:S02]  /*11300*/  SYNCS.PHASECHK.TRANS64.TRYWAIT P0, [R6+URZ], R5 ;  /* 0x00000005060075a7 */ /* 0x001064000800017f */
[----:B-1----:R-:W-:Y:S05]  /*11310*/  @!P0 NANOSLEEP.SYNCS 0x989680 ;  /* 0x009896800000895d */ /* 0x002fea0003900000 */
[----:B------:R-:W1:Y:S02]  /*11320*/  @!P0 SYNCS.PHASECHK.TRANS64 P0, [R6+URZ], R5 ;  /* 0x00000005060085a7 */ /* 0x000e64000800007f */
[----:B-1----:R-:W-:Y:S05]  /*11330*/  @!P0 BRA `(.L_x_330) ;  /* 0xfffffffc00f08947 */ /* 0x002fea000383ffff */
[----:B------:R-:W-:Y:S05]  /*11340*/  BRA `(.L_x_355) ;  /* 0xfffffff400a87947 */ /* 0x000fea000383ffff */
.L_x_331:
[----:B0-----:R0:W1:Y:S02]  /*11350*/  SYNCS.PHASECHK.TRANS64.TRYWAIT P0, [R9+URZ], R4 ;  /* 0x00000004090075a7 */ /* 0x001064000800017f */
[----:B-1----:R-:W-:Y:S05]  /*11360*/  @!P0 NANOSLEEP.SYNCS 0x989680 ;  /* 0x009896800000895d */ /* 0x002fea0003900000 */
[----:B------:R-:W1:Y:S02]  /*11370*/  @!P0 SYNCS.PHASECHK.TRANS64 P0, [R9+URZ], R4 ;  /* 0x00000004090085a7 */ /* 0x000e64000800007f */
[----:B-1----:R-:W-:Y:S05]  /*11380*/  @!P0 BRA `(.L_x_331) ;  /* 0xfffffffc00f08947 */ /* 0x002fea000383ffff */
[----:B------:R-:W-:Y:S05]  /*11390*/  BRA `(.L_x_356) ;  /* 0xfffffff400b87947 */ /* 0x000fea000383ffff */
.L_x_332:
[----:B0-----:R0:W1:Y:S02]  /*113a0*/  SYNCS.PHASECHK.TRANS64.TRYWAIT P0, [R6+URZ], R5 ;  /* 0x00000005060075a7 */ /* 0x001064000800017f */
[----:B-1----:R-:W-:Y:S05]  /*113b0*/  @!P0 NANOSLEEP.SYNCS 0x989680 ;  /* 0x009896800000895d */ /* 0x002fea0003900000 */
[----:B------:R-:W1:Y:S02]  /*113c0*/  @!P0 SYNCS.PHASECHK.TRANS64 P0, [R6+URZ], R5 ;  /* 0x00000005060085a7 */ /* 0x000e64000800007f */
[----:B-1----:R-:W-:Y:S05]  /*113d0*/  @!P0 BRA `(.L_x_332) ;  /* 0xfffffffc00f08947 */ /* 0x002fea000383ffff */
[----:B------:R-:W-:Y:S05]  /*113e0*/  BRA `(.L_x_357) ;  /* 0xfffffff400c87947 */ /* 0x000fea000383ffff */
.L_x_333:
[----:B0-----:R0:W1:Y:S02]  /*113f0*/  SYNCS.PHASECHK.TRANS64.TRYWAIT P0, [R9+URZ], R4 ;  /* 0x00000004090075a7 */ /* 0x001064000800017f */
[----:B-1----:R-:W-:Y:S05]  /*11400*/  @!P0 NANOSLEEP.SYNCS 0x989680 ;  /* 0x009896800000895d */ /* 0x002fea0003900000 */
[----:B------:R-:W1:Y:S02]  /*11410*/  @!P0 SYNCS.PHASECHK.TRANS64 P0, [R9+URZ], R4 ;  /* 0x00000004090085a7 */ /* 0x000e64000800007f */
[----:B-1----:R-:W-:Y:S05]  /*11420*/  @!P0 BRA `(.L_x_333) ;  /* 0xfffffffc00f08947 */ /* 0x002fea000383ffff */
[----:B------:R-:W-:Y:S05]  /*11430*/  BRA `(.L_x_358) ;  /* 0xfffffff400d87947 */ /* 0x000fea000383ffff */
.L_x_334:
[----:B0-----:R0:W1:Y:S02]  /*11440*/  SYNCS.PHASECHK.TRANS64.TRYWAIT P0, [R6+URZ], R5 ;  /* 0x00000005060075a7 */ /* 0x001064000800017f */
[----:B-1----:R-:W-:Y:S05]  /*11450*/  @!P0 NANOSLEEP.SYNCS 0x989680 ;  /* 0x009896800000895d */ /* 0x002fea0003900000 */
[----:B------:R-:W1:Y:S02]  /*11460*/  @!P0 SYNCS.PHASECHK.TRANS64 P0, [R6+URZ], R5 ;  /* 0x00000005060085a7 */ /* 0x000e64000800007f */
[----:B-1----:R-:W-:Y:S05]  /*11470*/  @!P0 BRA `(.L_x_334) ;  /* 0xfffffffc00f08947 */ /* 0x002fea000383ffff */
[----:B------:R-:W-:Y:S05]  /*11480*/  BRA `(.L_x_359) ;  /* 0xfffffff400e87947 */ /* 0x000fea000383ffff */
.L_x_335:
[----:B0-----:R0:W1:Y:S02]  /*11490*/  SYNCS.PHASECHK.TRANS64.TRYWAIT P0, [R9+URZ], R4 ;  /* 0x00000004090075a7 */ /* 0x001064000800017f */
[----:B-1----:R-:W-:Y:S05]  /*114a0*/  @!P0 NANOSLEEP.SYNCS 0x989680 ;  /* 0x009896800000895d */ /* 0x002fea0003900000 */
[----:B------:R-:W1:Y:S02]  /*114b0*/  @!P0 SYNCS.PHASECHK.TRANS64 P0, [R9+URZ], R4 ;  /* 0x00000004090085a7 */ /* 0x000e64000800007f */
[----:B-1----:R-:W-:Y:S05]  /*114c0*/  @!P0 BRA `(.L_x_335) ;  /* 0xfffffffc00f08947 */ /* 0x002fea000383ffff */
[----:B------:R-:W-:Y:S05]  /*114d0*/  BRA `(.L_x_360) ;  /* 0xfffffff400f87947 */ /* 0x000fea000383ffff */
.L_x_336:
[----:B-1----:R1:W2:Y:S02]  /*114e0*/  SYNCS.PHASECHK.TRANS64.TRYWAIT P0, [R6+URZ], R5 ;  /* 0x00000005060075a7 */ /* 0x0022a4000800017f */
[----:B--2---:R-:W-:Y:S05]  /*114f0*/  @!P0 NANOSLEEP.SYNCS 0x989680 ;  /* 0x009896800000895d */ /* 0x004fea0003900000 */
[----:B------:R-:W2:Y:S02]  /*11500*/  @!P0 SYNCS.PHASECHK.TRANS64 P0, [R6+URZ], R5 ;  /* 0x00000005060085a7 */ /* 0x000ea4000800007f */
[----:B--2---:R-:W-:Y:S05]  /*11510*/  @!P0 BRA `(.L_x_336) ;  /* 0xfffffffc00f08947 */ /* 0x004fea000383ffff */
[----:B------:R-:W-:Y:S05]  /*11520*/  BRA `(.L_x_361) ;  /* 0xfffffff800007947 */ /* 0x000fea000383ffff */
.L_x_362:
[----:B------:R-:W-:-:S00]  /*11530*/  BRA `(.L_x_362) ;  /* 0xfffffffc00fc7947 */ /* 0x000fc0000383ffff */
[----:B------:R-:W-:-:S00]  /*11540*/  NOP ;  /* 0x0000000000007918 */ /* 0x000fc00000000000 */
        /* <DEDUP_REMOVED lines=11> */
.L_x_363:


//--------------------- .nv.shared._ZN7cutlass13device_kernelINS_4gemm6kernel13GemmUniversalIN4cute5tupleIJiiiiEEENS1_10collective13CollectiveMmaINS1_37MainloopSm90TmaGmmaWarpSpecializedFP8ILi18ENS5_IJNS4_1CILi2EEENSA_ILi1EEESC_EEENS1_35KernelTmaWarpSpecializedCooperativeEEENS5_IJNSA_ILi256EEENSA_ILi128EEENSA_ILi32EEEEEENS_12float_e4m3_tENS5_IJlSC_lEEESK_SL_NS4_8TiledMMAINS4_8MMA_AtomIJNS4_4SM904GMMA31MMA_64x128x32_F32E4M3E4M3_SS_TNILNSP_7ScaleInE1ELSR_1EEEEEENS4_6LayoutISD_NS5_IJSC_NSA_ILi0EEESV_EEEEENS5_IJNS4_10UnderscoreESY_SY_EEEEENS4_13SM90_TMA_LOADENS4_14ComposedLayoutINS4_7SwizzleILi1ELi4ELi3EEENS4_18smem_ptr_flag_bitsILi8EEENSU_INS5_IJNSA_ILi8EEESI_EEENS5_IJSI_SC_EEEEEEEvNS4_8identityENS4_23SM90_TMA_LOAD_MULTICASTES1B_vS1C_EENS_8epilogue10collective6detail29Sm90TmaWarpSpecializedAdapterINS1G_15DefaultEpilogueISK_SL_SL_NS1F_6thread17LinearCombinationISK_Li1EffLNS1K_9ScaleType4KindE0ELNS_15FloatRoundStyleE2ESK_EENS1_15EpilogueDefaultEEEEEvvEEEEvNT_6ParamsE --------------------------
	.section	.nv.shared._ZN7cutlass13device_kernelINS_4gemm6kernel13GemmUniversalIN4cute5tupleIJiiiiEEENS1_10collective13CollectiveMmaINS1_37MainloopSm90TmaGmmaWarpSpecializedFP8ILi18ENS5_IJNS4_1CILi2EEENSA_ILi1EEESC_EEENS1_35KernelTmaWarpSpecializedCooperativeEEENS5_IJNSA_ILi256EEENSA_ILi128EEENSA_ILi32EEEEEENS_12float_e4m3_tENS5_IJlSC_lEEESK_SL_NS4_8TiledMMAINS4_8MMA_AtomIJNS4_4SM904GMMA31MMA_64x128x32_F32E4M3E4M3_SS_TNILNSP_7ScaleInE1ELSR_1EEEEEENS4_6LayoutISD_NS5_IJSC_NSA_ILi0EEESV_EEEEENS5_IJNS4_10UnderscoreESY_SY_EEEEENS4_13SM90_TMA_LOADENS4_14ComposedLayoutINS4_7SwizzleILi1ELi4ELi3EEENS4_18smem_ptr_flag_bitsILi8EEENSU_INS5_IJNSA_ILi8EEESI_EEENS5_IJSI_SC_EEEEEEEvNS4_8identityENS4_23SM90_TMA_LOAD_MULTICASTES1B_vS1C_EENS_8epilogue10collective6detail29Sm90TmaWarpSpecializedAdapterINS1G_15DefaultEpilogueISK_SL_SL_NS1F_6thread17LinearCombinationISK_Li1EffLNS1K_9ScaleType4KindE0ELNS_15FloatRoundStyleE2ESK_EENS1_15EpilogueDefaultEEEEEvvEEEEvNT_6ParamsE,"aw",@nobits
	.sectionflags	@""
	.align	16
	.zero		1024


//--------------------- .nv.shared.reserved.0     --------------------------
	.section	.nv.shared.reserved.0,"aw",@nobits
	.weak		__nv_reservedSMEM_offset_0_alias
	.size		__nv_reservedSMEM_offset_0_alias, 0, 0
	.other		__nv_reservedSMEM_offset_0_alias,@"STO_CUDA_RESERVED_SHARED STV_DEFAULT"
__nv_reservedSMEM_offset_0_alias:
	.zero		0


//--------------------- .nv.global                --------------------------
	.section	.nv.global,"aw",@nobits
.nv.global:
	.type		_ZN40_INTERNAL_459a9ad3_4_k_cu_5a318984_279054cute1_E,@object
	.size		_ZN40_INTERNAL_459a9ad3_4_k_cu_5a318984_279054cute1_E,(_ZN40_INTERNAL_459a9ad3_4_k_cu_5a318984_279054cuda3std3__45__cpo6cbeginE - _ZN40_INTERNAL_459a9ad3_4_k_cu_5a318984_279054cute1_E)
_ZN40_INTERNAL_459a9ad3_4_k_cu_5a318984_279054cute1_E:
	.zero		1
	.type		_ZN40_INTERNAL_459a9ad3_4_k_cu_5a318984_279054cuda3std3__45__cpo6cbeginE,@object
	.size		_ZN40_INTERNAL_459a9ad3_4_k_cu_5a318984_279054cuda3std3__45__cpo6cbeginE,(_ZN40_INTERNAL_459a9ad3_4_k_cu_5a318984_279054cuda3std3__48in_placeE - _ZN40_INTERNAL_459a9ad3_4_k_cu_5a318984_279054cuda3std3__45__cpo6cbeginE)
_ZN40_INTERNAL_459a9ad3_4_k_cu_5a318984_279054cuda3std3__45__cpo6cbeginE:
	.zero		1
	.type		_ZN40_INTERNAL_459a9ad3_4_k_cu_5a318984_279054cuda3std3__48in_placeE,@object
	.size		_ZN40_INTERNAL_459a9ad3_4_k_cu_5a318984_279054cuda3std3__48in_placeE,(_ZN40_INTERNAL_459a9ad3_4_k_cu_5a318984_279054cuda3std6ranges3__45__cpo9iter_moveE - _ZN40_INTERNAL_459a9ad3_4_k_cu_5a318984_279054cuda3std3__48in_placeE)
_ZN40_INTERNAL_459a9ad3_4_k_cu_5a318984_279054cuda3std3__48in_placeE:
	.zero		1
	.type		_ZN40_INTERNAL_459a9ad3_4_k_cu_5a318984_279054cuda3std6ranges3__45__cpo9iter_moveE,@object
	.size		_ZN40_INTERNAL_459a9ad3_4_k_cu_5a318984_279054cuda3std6ranges3__45__cpo9iter_moveE,(_ZN40_INTERNAL_459a9ad3_4_k_cu_5a318984_279054cuda3std3__45__cpo5beginE - _ZN40_INTERNAL_459a9ad3_4_k_cu_5a318984_279054cuda3std6ranges3__45__cpo9iter_moveE)
_ZN40_INTERNAL_459a9ad3_4_k_cu_5a318984_279054cuda3std6ranges3__45__cpo9iter_moveE:
	.zero		1
	.type		_ZN40_INTERNAL_459a9ad3_4_k_cu_5a318984_279054cuda3std3__45__cpo5beginE,@object
	.size		_ZN40_INTERNAL_459a9ad3_4_k_cu_5a318984_279054cuda3std3__45__cpo5beginE,(_ZN40_INTERNAL_459a9ad3_4_k_cu_5a318984_279054cuda3std3__442_GLOBAL__N__459a9ad3_4_k_cu_5a318984_279056ignoreE - _ZN40_INTERNAL_459a9ad3_4_k_cu_5a318984_279054cuda3std3__45__cpo5beginE)
_ZN40_INTERNAL_459a9ad3_4_k_cu_5a318984_279054cuda3std3__45__cpo5beginE:
	.zero		1
	.type		_ZN40_INTERNAL_459a9ad3_4_k_cu_5a318984_279054cuda3std3__442_GLOBAL__N__459a9ad3_4_k_cu_5a318984_279056ignoreE,@object
	.size		_ZN40_INTERNAL_459a9ad3_4_k_cu_5a318984_279054cuda3std3__442_GLOBAL__N__459a9ad3_4_k_cu_5a318984_279056ignoreE,(_ZN40_INTERNAL_459a9ad3_4_k_cu_5a318984_279054cute7productE - _ZN40_INTERNAL_459a9ad3_4_k_cu_5a318984_279054cuda3std3__442_GLOBAL__N__459a9ad3_4_k_cu_5a318984_279056ignoreE)
_ZN40_INTERNAL_459a9ad3_4_k_cu_5a318984_279054cuda3std3__442_GLOBAL__N__459a9ad3_4_k_cu_5a318984_279056ignoreE:
	.zero		1
	.type		_ZN40_INTERNAL_459a9ad3_4_k_cu_5a318984_279054cute7productE,@object
	.size		_ZN40_INTERNAL_459a9ad3_4_k_cu_5a318984_279054cute7productE,(_ZN40_INTERNAL_459a9ad3_4_k_cu_5a318984_279054cuda3std3__45__cpo3endE - _ZN40_INTERNAL_459a9ad3_4_k_cu_5a318984_279054cute7productE)
_ZN40_INTERNAL_459a9ad3_4_k_cu_5a318984_279054cute7productE:
	.zero		1
	.type		_ZN40_INTERNAL_459a9ad3_4_k_cu_5a318984_279054cuda3std3__45__cpo3endE,@object
	.size		_ZN40_INTERNAL_459a9ad3_4_k_cu_5a318984_279054cuda3std3__45__cpo3endE,(_ZN40_INTERNAL_459a9ad3_4_k_cu_5a318984_279054cuda3std3__419piecewise_constructE - _ZN40_INTERNAL_459a9ad3_4_k_cu_5a318984_279054cuda3std3__45__cpo3endE)
_ZN40_INTERNAL_459a9ad3_4_k_cu_5a318984_279054cuda3std3__45__cpo3endE:
	.zero		1
	.type		_ZN40_INTERNAL_459a9ad3_4_k_cu_5a318984_279054cuda3std3__419piecewise_constructE,@object
	.size		_ZN40_INTERNAL_459a9ad3_4_k_cu_5a318984_279054cuda3std3__419piecewise_constructE,(_ZN40_INTERNAL_459a9ad3_4_k_cu_5a318984_279054cuda3std3__45__cpo4cendE - _ZN40_INTERNAL_459a9ad3_4_k_cu_5a318984_279054cuda3std3__419piecewise_constructE)
_ZN40_INTERNAL_459a9ad3_4_k_cu_5a318984_279054cuda3std3__419piecewise_constructE:
	.zero		1
	.type		_ZN40_INTERNAL_459a9ad3_4_k_cu_5a318984_279054cuda3std3__45__cpo4cendE,@object
	.size		_ZN40_INTERNAL_459a9ad3_4_k_cu_5a318984_279054cuda3std3__45__cpo4cendE,(_ZN40_INTERNAL_459a9ad3_4_k_cu_5a318984_279054cuda3std6ranges3__45__cpo4swapE - _ZN40_INTERNAL_459a9ad3_4_k_cu_5a318984_279054cuda3std3__45__cpo4cendE)
_ZN40_INTERNAL_459a9ad3_4_k_cu_5a318984_279054cuda3std3__45__cpo4cendE:
	.zero		1
	.type		_ZN40_INTERNAL_459a9ad3_4_k_cu_5a318984_279054cuda3std6ranges3__45__cpo4swapE,@object
	.size		_ZN40_INTERNAL_459a9ad3_4_k_cu_5a318984_279054cuda3std6ranges3__45__cpo4swapE,(.L_7 - _ZN40_INTERNAL_459a9ad3_4_k_cu_5a318984_279054cuda3std6ranges3__45__cpo4swapE)
_ZN40_INTERNAL_459a9ad3_4_k_cu_5a318984_279054cuda3std6ranges3__45__cpo4swapE:
	.zero		1
.L_7:


//--------------------- .nv.constant0._ZN7cutlass13device_kernelINS_4gemm6kernel13GemmUniversalIN4cute5tupleIJiiiiEEENS1_10collective13CollectiveMmaINS1_37MainloopSm90TmaGmmaWarpSpecializedFP8ILi18ENS5_IJNS4_1CILi2EEENSA_ILi1EEESC_EEENS1_35KernelTmaWarpSpecializedCooperativeEEENS5_IJNSA_ILi256EEENSA_ILi128EEENSA_ILi32EEEEEENS_12float_e4m3_tENS5_IJlSC_lEEESK_SL_NS4_8TiledMMAINS4_8MMA_AtomIJNS4_4SM904GMMA31MMA_64x128x32_F32E4M3E4M3_SS_TNILNSP_7ScaleInE1ELSR_1EEEEEENS4_6LayoutISD_NS5_IJSC_NSA_ILi0EEESV_EEEEENS5_IJNS4_10UnderscoreESY_SY_EEEEENS4_13SM90_TMA_LOADENS4_14ComposedLayoutINS4_7SwizzleILi1ELi4ELi3EEENS4_18smem_ptr_flag_bitsILi8EEENSU_INS5_IJNSA_ILi8EEESI_EEENS5_IJSI_SC_EEEEEEEvNS4_8identityENS4_23SM90_TMA_LOAD_MULTICASTES1B_vS1C_EENS_8epilogue10collective6detail29Sm90TmaWarpSpecializedAdapterINS1G_15DefaultEpilogueISK_SL_SL_NS1F_6thread17LinearCombinationISK_Li1EffLNS1K_9ScaleType4KindE0ELNS_15FloatRoundStyleE2ESK_EENS1_15EpilogueDefaultEEEEEvvEEEEvNT_6ParamsE --------------------------
	.section	.nv.constant0._ZN7cutlass13device_kernelINS_4gemm6kernel13GemmUniversalIN4cute5tupleIJiiiiEEENS1_10collective13CollectiveMmaINS1_37MainloopSm90TmaGmmaWarpSpecializedFP8ILi18ENS5_IJNS4_1CILi2EEENSA_ILi1EEESC_EEENS1_35KernelTmaWarpSpecializedCooperativeEEENS5_IJNSA_ILi256EEENSA_ILi128EEENSA_ILi32EEEEEENS_12float_e4m3_tENS5_IJlSC_lEEESK_SL_NS4_8TiledMMAINS4_8MMA_AtomIJNS4_4SM904GMMA31MMA_64x128x32_F32E4M3E4M3_SS_TNILNSP_7ScaleInE1ELSR_1EEEEEENS4_6LayoutISD_NS5_IJSC_NSA_ILi0EEESV_EEEEENS5_IJNS4_10UnderscoreESY_SY_EEEEENS4_13SM90_TMA_LOADENS4_14ComposedLayoutINS4_7SwizzleILi1ELi4ELi3EEENS4_18smem_ptr_flag_bitsILi8EEENSU_INS5_IJNSA_ILi8EEESI_EEENS5_IJSI_SC_EEEEEEEvNS4_8identityENS4_23SM90_TMA_LOAD_MULTICASTES1B_vS1C_EENS_8epilogue10collective6detail29Sm90TmaWarpSpecializedAdapterINS1G_15DefaultEpilogueISK_SL_SL_NS1F_6thread17LinearCombinationISK_Li1EffLNS1K_9ScaleType4KindE0ELNS_15FloatRoundStyleE2ESK_EENS1_15EpilogueDefaultEEEEEvvEEEEvNT_6ParamsE,"a",@progbits
	.sectionflags	@""
	.align	4
.nv.constant0._ZN7cutlass13device_kernelINS_4gemm6kernel13GemmUniversalIN4cute5tupleIJiiiiEEENS1_10collective13CollectiveMmaINS1_37MainloopSm90TmaGmmaWarpSpecializedFP8ILi18ENS5_IJNS4_1CILi2EEENSA_ILi1EEESC_EEENS1_35KernelTmaWarpSpecializedCooperativeEEENS5_IJNSA_ILi256EEENSA_ILi128EEENSA_ILi32EEEEEENS_12float_e4m3_tENS5_IJlSC_lEEESK_SL_NS4_8TiledMMAINS4_8MMA_AtomIJNS4_4SM904GMMA31MMA_64x128x32_F32E4M3E4M3_SS_TNILNSP_7ScaleInE1ELSR_1EEEEEENS4_6LayoutISD_NS5_IJSC_NSA_ILi0EEESV_EEEEENS5_IJNS4_10UnderscoreESY_SY_EEEEENS4_13SM90_TMA_LOADENS4_14ComposedLayoutINS4_7SwizzleILi1ELi4ELi3EEENS4_18smem_ptr_flag_bitsILi8EEENSU_INS5_IJNSA_ILi8EEESI_EEENS5_IJSI_SC_EEEEEEEvNS4_8identityENS4_23SM90_TMA_LOAD_MULTICASTES1B_vS1C_EENS_8epilogue10collective6detail29Sm90TmaWarpSpecializedAdapterINS1G_15DefaultEpilogueISK_SL_SL_NS1F_6thread17LinearCombinationISK_Li1EffLNS1K_9ScaleType4KindE0ELNS_15FloatRoundStyleE2ESK_EENS1_15EpilogueDefaultEEEEEvvEEEEvNT_6ParamsE:
	.zero		1664


//--------------------- SYMBOLS --------------------------

	.type		.nv.reservedSmem.offset0,@object
	.size		.nv.reservedSmem.offset0,0x4
